	.target	sm_90a

	.elftype	@"ET_EXEC"


//--------------------- .note.nv.tkinfo           --------------------------
	.section	.note.nv.tkinfo,"",@"SHT_NOTE"
	.sectionflags	@"SHF_NOTE_NV_TKINFO"
	.tkinfo
        /*0018*/ 	.word	0x00000002
        /*0030*/ 	.string	""
        /*0030*/ 	.string	"ptxas"
        /*0030*/ 	.string	"Cuda compilation tools, release 13.0, V13.0.88"
        /*0030*/ 	.string	"Build cuda_13.0.r13.0/compiler.36424714_0"
        /*0030*/ 	.string	"-arch sm_90a -m 64 "



//--------------------- .note.nv.cuinfo           --------------------------
	.section	.note.nv.cuinfo,"",@"SHT_NOTE"
	.sectionflags	@"SHF_NOTE_NV_CUINFO"
        /*0018*/ 	.short	0x0002
        /*001a*/ 	.short	0x005a
        /*001c*/ 	.short	0x0082
	.zero		2


//--------------------- .nv.info                  --------------------------
	.section	.nv.info,"",@"SHT_CUDA_INFO"
	.align	4


	//----- nvinfo : EIATTR_REGCOUNT
	.align		4
        /*0000*/ 	.byte	0x04, 0x2f
        /*0002*/ 	.short	(.L_15 - .L_14)
	.align		4
.L_14:
        /*0004*/ 	.word	index@(_ZN7cutlass13device_kernelINS_4gemm6kernel13GemmUniversalIN4cute5tupleIJiiiiEEENS1_10collective13CollectiveMmaINS1_34MainloopSm90TmaGmmaWarpSpecializedILi5ENS5_IJNS4_1CILi4EEENSA_ILi2EEENSA_ILi1EEEEEENS1_32KernelTmaWarpSpecializedPingpongEEENS5_IJNSA_ILi64EEENSA_ILi256EEENSA_ILi32EEEEEENS_10tfloat32_tENS5_IJlSD_lEEESL_SM_NS4_8TiledMMAINS4_8MMA_AtomIJNS4_4SM904GMMA30MMA_64x256x8_F32TF32TF32_SS_TNILNSQ_7ScaleInE1ELSS_1EEEEEENS4_6LayoutINS5_IJSD_SD_SD_EEENS5_IJNSA_ILi0EEESX_SX_EEEEENS5_IJNS4_10UnderscoreES10_S10_EEEEENS4_23SM90_TMA_LOAD_MULTICASTENS4_14ComposedLayoutINS4_7SwizzleILi3ELi4ELi3EEENS4_18smem_ptr_flag_bitsILi32EEENSV_INS5_IJNSA_ILi8EEESJ_EEENS5_IJSJ_SD_EEEEEEEvNS4_8identityES13_S1D_vS1E_EENS_8epilogue10collective6detail29Sm90TmaWarpSpecializedAdapterINS1H_15DefaultEpilogueISL_SM_SM_NS1G_6thread17LinearCombinationISL_Li1EffLNS1L_9ScaleType4KindE0ELNS_15FloatRoundStyleE2ESL_EENS1_15EpilogueDefaultEEEEEvvEEEEvNT_6ParamsE)
        /*0008*/ 	.word	0x000000a8


	//----- nvinfo : EIATTR_FRAME_SIZE
	.align		4
.L_15:
        /*000c*/ 	.byte	0x04, 0x11
        /*000e*/ 	.short	(.L_17 - .L_16)
	.align		4
.L_16:
        /*0010*/ 	.word	index@(_ZN7cutlass13device_kernelINS_4gemm6kernel13GemmUniversalIN4cute5tupleIJiiiiEEENS1_10collective13CollectiveMmaINS1_34MainloopSm90TmaGmmaWarpSpecializedILi5ENS5_IJNS4_1CILi4EEENSA_ILi2EEENSA_ILi1EEEEEENS1_32KernelTmaWarpSpecializedPingpongEEENS5_IJNSA_ILi64EEENSA_ILi256EEENSA_ILi32EEEEEENS_10tfloat32_tENS5_IJlSD_lEEESL_SM_NS4_8TiledMMAINS4_8MMA_AtomIJNS4_4SM904GMMA30MMA_64x256x8_F32TF32TF32_SS_TNILNSQ_7ScaleInE1ELSS_1EEEEEENS4_6LayoutINS5_IJSD_SD_SD_EEENS5_IJNSA_ILi0EEESX_SX_EEEEENS5_IJNS4_10UnderscoreES10_S10_EEEEENS4_23SM90_TMA_LOAD_MULTICASTENS4_14ComposedLayoutINS4_7SwizzleILi3ELi4ELi3EEENS4_18smem_ptr_flag_bitsILi32EEENSV_INS5_IJNSA_ILi8EEESJ_EEENS5_IJSJ_SD_EEEEEEEvNS4_8identityES13_S1D_vS1E_EENS_8epilogue10collective6detail29Sm90TmaWarpSpecializedAdapterINS1H_15DefaultEpilogueISL_SM_SM_NS1G_6thread17LinearCombinationISL_Li1EffLNS1L_9ScaleType4KindE0ELNS_15FloatRoundStyleE2ESL_EENS1_15EpilogueDefaultEEEEEvvEEEEvNT_6ParamsE)
        /*0014*/ 	.word	0x00000008


	//----- nvinfo : EIATTR_MIN_STACK_SIZE
	.align		4
.L_17:
        /*0018*/ 	.byte	0x04, 0x12
        /*001a*/ 	.short	(.L_19 - .L_18)
	.align		4
.L_18:
        /*001c*/ 	.word	index@(_ZN7cutlass13device_kernelINS_4gemm6kernel13GemmUniversalIN4cute5tupleIJiiiiEEENS1_10collective13CollectiveMmaINS1_34MainloopSm90TmaGmmaWarpSpecializedILi5ENS5_IJNS4_1CILi4EEENSA_ILi2EEENSA_ILi1EEEEEENS1_32KernelTmaWarpSpecializedPingpongEEENS5_IJNSA_ILi64EEENSA_ILi256EEENSA_ILi32EEEEEENS_10tfloat32_tENS5_IJlSD_lEEESL_SM_NS4_8TiledMMAINS4_8MMA_AtomIJNS4_4SM904GMMA30MMA_64x256x8_F32TF32TF32_SS_TNILNSQ_7ScaleInE1ELSS_1EEEEEENS4_6LayoutINS5_IJSD_SD_SD_EEENS5_IJNSA_ILi0EEESX_SX_EEEEENS5_IJNS4_10UnderscoreES10_S10_EEEEENS4_23SM90_TMA_LOAD_MULTICASTENS4_14ComposedLayoutINS4_7SwizzleILi3ELi4ELi3EEENS4_18smem_ptr_flag_bitsILi32EEENSV_INS5_IJNSA_ILi8EEESJ_EEENS5_IJSJ_SD_EEEEEEEvNS4_8identityES13_S1D_vS1E_EENS_8epilogue10collective6detail29Sm90TmaWarpSpecializedAdapterINS1H_15DefaultEpilogueISL_SM_SM_NS1G_6thread17LinearCombinationISL_Li1EffLNS1L_9ScaleType4KindE0ELNS_15FloatRoundStyleE2ESL_EENS1_15EpilogueDefaultEEEEEvvEEEEvNT_6ParamsE)
        /*0020*/ 	.word	0x00000008
.L_19:


//--------------------- .nv.compat                --------------------------
	.section	.nv.compat,"",@"SHT_CUDA_COMPAT_INFO"
	.align	4
        /*0000*/ 	.byte	0x02, 0x09, 0x01, 0x00, 0x02, 0x02, 0x04, 0x00, 0x02, 0x05, 0x05, 0x00, 0x03, 0x07, 0x01, 0x01
        /*0010*/ 	.byte	0x02, 0x03, 0x01, 0x00, 0x02, 0x06, 0x01, 0x00, 0x04, 0x0b, 0x08, 0x00, 0x00, 0x00, 0x00, 0x00
        /*0020*/ 	.byte	0x00, 0x00, 0x00, 0x00


//--------------------- .nv.info._ZN7cutlass13device_kernelINS_4gemm6kernel13GemmUniversalIN4cute5tupleIJiiiiEEENS1_10collective13CollectiveMmaINS1_34MainloopSm90TmaGmmaWarpSpecializedILi5ENS5_IJNS4_1CILi4EEENSA_ILi2EEENSA_ILi1EEEEEENS1_32KernelTmaWarpSpecializedPingpongEEENS5_IJNSA_ILi64EEENSA_ILi256EEENSA_ILi32EEEEEENS_10tfloat32_tENS5_IJlSD_lEEESL_SM_NS4_8TiledMMAINS4_8MMA_AtomIJNS4_4SM904GMMA30MMA_64x256x8_F32TF32TF32_SS_TNILNSQ_7ScaleInE1ELSS_1EEEEEENS4_6LayoutINS5_IJSD_SD_SD_EEENS5_IJNSA_ILi0EEESX_SX_EEEEENS5_IJNS4_10UnderscoreES10_S10_EEEEENS4_23SM90_TMA_LOAD_MULTICASTENS4_14ComposedLayoutINS4_7SwizzleILi3ELi4ELi3EEENS4_18smem_ptr_flag_bitsILi32EEENSV_INS5_IJNSA_ILi8EEESJ_EEENS5_IJSJ_SD_EEEEEEEvNS4_8identityES13_S1D_vS1E_EENS_8epilogue10collective6detail29Sm90TmaWarpSpecializedAdapterINS1H_15DefaultEpilogueISL_SM_SM_NS1G_6thread17LinearCombinationISL_Li1EffLNS1L_9ScaleType4KindE0ELNS_15FloatRoundStyleE2ESL_EENS1_15EpilogueDefaultEEEEEvvEEEEvNT_6ParamsE --------------------------
	.section	.nv.info._ZN7cutlass13device_kernelINS_4gemm6kernel13GemmUniversalIN4cute5tupleIJiiiiEEENS1_10collective13CollectiveMmaINS1_34MainloopSm90TmaGmmaWarpSpecializedILi5ENS5_IJNS4_1CILi4EEENSA_ILi2EEENSA_ILi1EEEEEENS1_32KernelTmaWarpSpecializedPingpongEEENS5_IJNSA_ILi64EEENSA_ILi256EEENSA_ILi32EEEEEENS_10tfloat32_tENS5_IJlSD_lEEESL_SM_NS4_8TiledMMAINS4_8MMA_AtomIJNS4_4SM904GMMA30MMA_64x256x8_F32TF32TF32_SS_TNILNSQ_7ScaleInE1ELSS_1EEEEEENS4_6LayoutINS5_IJSD_SD_SD_EEENS5_IJNSA_ILi0EEESX_SX_EEEEENS5_IJNS4_10UnderscoreES10_S10_EEEEENS4_23SM90_TMA_LOAD_MULTICASTENS4_14ComposedLayoutINS4_7SwizzleILi3ELi4ELi3EEENS4_18smem_ptr_flag_bitsILi32EEENSV_INS5_IJNSA_ILi8EEESJ_EEENS5_IJSJ_SD_EEEEEEEvNS4_8identityES13_S1D_vS1E_EENS_8epilogue10collective6detail29Sm90TmaWarpSpecializedAdapterINS1H_15DefaultEpilogueISL_SM_SM_NS1G_6thread17LinearCombinationISL_Li1EffLNS1L_9ScaleType4KindE0ELNS_15FloatRoundStyleE2ESL_EENS1_15EpilogueDefaultEEEEEvvEEEEvNT_6ParamsE,"",@"SHT_CUDA_INFO"
	.sectionflags	@""
	.align	4


	//----- nvinfo : EIATTR_CUDA_API_VERSION
	.align		4
        /*0000*/ 	.byte	0x04, 0x37
        /*0002*/ 	.short	(.L_21 - .L_20)
.L_20:
        /*0004*/ 	.word	0x00000082


	//----- nvinfo : EIATTR_KPARAM_INFO
	.align		4
.L_21:
        /*0008*/ 	.byte	0x04, 0x17
        /*000a*/ 	.short	(.L_23 - .L_22)
.L_22:
        /*000c*/ 	.word	0x00000000
        /*0010*/ 	.short	0x0000
        /*0012*/ 	.short	0x0070
        /*0014*/ 	.byte	0x00, 0xf0, 0x01, 0x10


	//----- nvinfo : EIATTR_SPARSE_MMA_MASK
	.align		4
.L_23:
        /*0018*/ 	.byte	0x03, 0x50
        /*001a*/ 	.short	0x0000


	//----- nvinfo : EIATTR_MAXREG_COUNT
	.align		4
        /*001c*/ 	.byte	0x03, 0x1b
        /*001e*/ 	.short	0x00a8


	//----- nvinfo : EIATTR_NUM_BARRIERS
	.align		4
        /*0020*/ 	.byte	0x02, 0x4c
        /*0022*/ 	.byte	0x01
	.zero		1


	//----- nvinfo : EIATTR_EXTERNS
	.align		4
        /*0024*/ 	.byte	0x04, 0x0f
        /*0026*/ 	.short	(.L_25 - .L_24)


	//   ....[0]....
	.align		4
.L_24:
        /*0028*/ 	.word	index@(__assertfail)


	//----- nvinfo : EIATTR_ANNOTATIONS
	.align		4
.L_25:
        /*002c*/ 	.byte	0x04, 0x55
        /*002e*/ 	.short	(.L_27 - .L_26)


	//   ....[0]....
.L_26:
        /*0030*/ 	.word	0x00000001
        /*0034*/ 	.byte	0xf0, 0x0d, 0x00, 0x00, 0x01, 0x00, 0x00, 0x00, 0x80, 0x9f, 0x00, 0x00, 0x01, 0x00, 0x00, 0x00
        /*0044*/ 	.byte	0x50, 0xad, 0x00, 0x00


	//----- nvinfo : EIATTR_MERCURY_ISA_VERSION
	.align		4
.L_27:
        /*0048*/ 	.byte	0x03, 0x5f
        /*004a*/ 	.short	0x0101


	//----- nvinfo : EIATTR_INT_WARP_WIDE_INSTR_OFFSETS
	.align		4
        /*004c*/ 	.byte	0x04, 0x31
        /*004e*/ 	.short	(.L_29 - .L_28)


	//   ....[0]....
.L_28:
        /*0050*/ 	.word	0x000005c0


	//   ....[1]....
        /*0054*/ 	.word	0x000005e0


	//   ....[2]....
        /*0058*/ 	.word	0x00000600


	//   ....[3]....
        /*005c*/ 	.word	0x000006f0


	//   ....[4]....
        /*0060*/ 	.word	0x00000710


	//   ....[5]....
        /*0064*/ 	.word	0x00000720


	//   ....[6]....
        /*0068*/ 	.word	0x000007d0


	//   ....[7]....
        /*006c*/ 	.word	0x00000820


	//   ....[8]....
        /*0070*/ 	.word	0x000020c0


	//----- nvinfo : EIATTR_COOP_GROUP_MASK_REGIDS
	.align		4
.L_29:
        /*0074*/ 	.byte	0x04, 0x29
        /*0076*/ 	.short	(.L_31 - .L_30)


	//   ....[0]....
.L_30:
        /*0078*/ 	.word	0xffffffff


	//   ....[1]....
        /*007c*/ 	.word	0xffffffff


	//   ....[2]....
        /*0080*/ 	.word	0xffffffff


	//   ....[3]....
        /*0084*/ 	.word	0xffffffff


	//   ....[4]....
        /*0088*/ 	.word	0xffffffff


	//   ....[5]....
        /*008c*/ 	.word	0xffffffff


	//   ....[6]....
        /*0090*/ 	.word	0xffffffff


	//----- nvinfo : EIATTR_COOP_GROUP_INSTR_OFFSETS
	.align		4
.L_31:
        /*0094*/ 	.byte	0x04, 0x28
        /*0096*/ 	.short	(.L_33 - .L_32)


	//   ....[0]....
.L_32:
        /*0098*/ 	.word	0x00000070


	//   ....[1]....
        /*009c*/ 	.word	0x00000080


	//   ....[2]....
        /*00a0*/ 	.word	0x00000140


	//   ....[3]....
        /*00a4*/ 	.word	0x00000350


	//   ....[4]....
        /*00a8*/ 	.word	0x00000390


	//   ....[5]....
        /*00ac*/ 	.word	0x00000740


	//   ....[6]....
        /*00b0*/ 	.word	0x00000990


	//----- nvinfo : EIATTR_REG_RECONFIG
	.align		4
.L_33:
        /*00b4*/ 	.byte	0x01, 0x54
	.zero		2


	//----- nvinfo : EIATTR_SYSCALL_OFFSETS
	.align		4
        /*00b8*/ 	.byte	0x04, 0x46
        /*00ba*/ 	.short	(.L_35 - .L_34)


	//   ....[0]....
.L_34:
        /*00bc*/ 	.word	0x00001820


	//----- nvinfo : EIATTR_MBARRIER_INSTR_OFFSETS
	.align		4
.L_35:
        /*00c0*/ 	.byte	0x04, 0x39
        /*00c2*/ 	.short	(.L_37 - .L_36)


	//   ....[0]....
.L_36:
        /*00c4*/ 	.word	0x00000280
        /*00c8*/ 	.word	0x000000ff
        /*00cc*/ 	.word	0x00000000
        /*00d0*/ 	.short	0x0100
        /*00d2*/ 	.byte	0x08
	.zero		1


	//   ....[1]....
        /*00d4*/ 	.word	0x00000290
        /*00d8*/ 	.word	0x000000ff
        /*00dc*/ 	.word	0x00000028
        /*00e0*/ 	.short	0x0100
        /*00e2*/ 	.byte	0x08
	.zero		1


	//   ....[2]....
        /*00e4*/ 	.word	0x000002a0
        /*00e8*/ 	.word	0x000000ff
        /*00ec*/ 	.word	0x00000008
        /*00f0*/ 	.short	0x0100
        /*00f2*/ 	.byte	0x08
	.zero		1


	//   ....[3]....
        /*00f4*/ 	.word	0x000002b0
        /*00f8*/ 	.word	0x000000ff
        /*00fc*/ 	.word	0x00000030
        /*0100*/ 	.short	0x0100
        /*0102*/ 	.byte	0x08
	.zero		1


	//   ....[4]....
        /*0104*/ 	.word	0x000002c0
        /*0108*/ 	.word	0x000000ff
        /*010c*/ 	.word	0x00000010
        /*0110*/ 	.short	0x0100
        /*0112*/ 	.byte	0x08
	.zero		1


	//   ....[5]....
        /*0114*/ 	.word	0x000002d0
        /*0118*/ 	.word	0x000000ff
        /*011c*/ 	.word	0x00000038
        /*0120*/ 	.short	0x0100
        /*0122*/ 	.byte	0x08
	.zero		1


	//   ....[6]....
        /*0124*/ 	.word	0x000002e0
        /*0128*/ 	.word	0x000000ff
        /*012c*/ 	.word	0x00000018
        /*0130*/ 	.short	0x0100
        /*0132*/ 	.byte	0x08
	.zero		1


	//   ....[7]....
        /*0134*/ 	.word	0x000002f0
        /*0138*/ 	.word	0x000000ff
        /*013c*/ 	.word	0x00000040
        /*0140*/ 	.short	0x0100
        /*0142*/ 	.byte	0x08
	.zero		1


	//   ....[8]....
        /*0144*/ 	.word	0x00000300
        /*0148*/ 	.word	0x000000ff
        /*014c*/ 	.word	0x00000020
        /*0150*/ 	.short	0x0100
        /*0152*/ 	.byte	0x08
	.zero		1


	//   ....[9]....
        /*0154*/ 	.word	0x00000310
        /*0158*/ 	.word	0x000000ff
        /*015c*/ 	.word	0x00000048
        /*0160*/ 	.short	0x0100
        /*0162*/ 	.byte	0x08
	.zero		1


	//   ....[10]....
        /*0164*/ 	.word	0x00000850
        /*0168*/ 	.word	0x000000ff
        /*016c*/ 	.word	0x00000080
        /*0170*/ 	.short	0x0100
        /*0172*/ 	.byte	0x08
	.zero		1


	//   ....[11]....
        /*0174*/ 	.word	0x000008e0
        /*0178*/ 	.word	0x000000ff
        /*017c*/ 	.word	0x00000088
        /*0180*/ 	.short	0x0100
        /*0182*/ 	.byte	0x08
	.zero		1


	//   ....[12]....
        /*0184*/ 	.word	0x00000910
        /*0188*/ 	.word	0x000000ff
        /*018c*/ 	.word	0x00000060
        /*0190*/ 	.short	0x0100
        /*0192*/ 	.byte	0x09
	.zero		1


	//   ....[13]....
        /*0194*/ 	.word	0x00000920
        /*0198*/ 	.word	0x000000ff
        /*019c*/ 	.word	0x00000068
        /*01a0*/ 	.short	0x0100
        /*01a2*/ 	.byte	0x09
	.zero		1


	//   ....[14]....
        /*01a4*/ 	.word	0x00000930
        /*01a8*/ 	.word	0x000000ff
        /*01ac*/ 	.word	0x00000070
        /*01b0*/ 	.short	0x0100
        /*01b2*/ 	.byte	0x09
	.zero		1


	//   ....[15]....
        /*01b4*/ 	.word	0x00000940
        /*01b8*/ 	.word	0x000000ff
        /*01bc*/ 	.word	0x00000078
        /*01c0*/ 	.short	0x0100
        /*01c2*/ 	.byte	0x09
	.zero		1


	//   ....[16]....
        /*01c4*/ 	.word	0x00001700
        /*01c8*/ 	.word	0x0000009f
        /*01cc*/ 	.word	0x00000000
        /*01d0*/ 	.short	0x010a
        /*01d2*/ 	.byte	0x2a
	.zero		1


	//   ....[17]....
        /*01d4*/ 	.word	0x000018a0
        /*01d8*/ 	.word	0x00000003
        /*01dc*/ 	.word	0x00000000
        /*01e0*/ 	.short	0x010a
        /*01e2*/ 	.byte	0x3f
	.zero		1


	//   ....[18]....
        /*01e4*/ 	.word	0x00001900
        /*01e8*/ 	.word	0x00000003
        /*01ec*/ 	.word	0x00000000
        /*01f0*/ 	.short	0x010a
        /*01f2*/ 	.byte	0x3f
	.zero		1


	//   ....[19]....
        /*01f4*/ 	.word	0x00001c90
        /*01f8*/ 	.word	0x000000ff
        /*01fc*/ 	.word	0x00000000
        /*0200*/ 	.short	0x010a
        /*0202*/ 	.byte	0x04
	.zero		1


	//   ....[20]....
        /*0204*/ 	.word	0x00001cd0
        /*0208*/ 	.word	0x000000ff
        /*020c*/ 	.word	0x00000000
        /*0210*/ 	.short	0x010a
        /*0212*/ 	.byte	0x04
	.zero		1


	//   ....[21]....
        /*0214*/ 	.word	0x00001f60
        /*0218*/ 	.word	0x00000005
        /*021c*/ 	.word	0x00000000
        /*0220*/ 	.short	0x0101
        /*0222*/ 	.byte	0x3f
	.zero		1


	//   ....[22]....
        /*0224*/ 	.word	0x00002060
        /*0228*/ 	.word	0x000000a0
        /*022c*/ 	.word	0x00000000
        /*0230*/ 	.short	0x0101
        /*0232*/ 	.byte	0x2d
	.zero		1


	//   ....[23]....
        /*0234*/ 	.word	0x00002160
        /*0238*/ 	.word	0x00000003
        /*023c*/ 	.word	0x00000000
        /*0240*/ 	.short	0x0101
        /*0242*/ 	.byte	0x3f
	.zero		1


	//   ....[24]....
        /*0244*/ 	.word	0x00002220
        /*0248*/ 	.word	0x0000009f
        /*024c*/ 	.word	0x00000010
        /*0250*/ 	.short	0x010a
        /*0252*/ 	.byte	0x2a
	.zero		1


	//   ....[25]....
        /*0254*/ 	.word	0x00009fa0
        /*0258*/ 	.word	0x000000a2
        /*025c*/ 	.word	0x00000000
        /*0260*/ 	.short	0x0101
        /*0262*/ 	.byte	0x2d
	.zero		1


	//   ....[26]....
        /*0264*/ 	.word	0x0000aa70
        /*0268*/ 	.word	0x0000000a
        /*026c*/ 	.word	0x00000028
        /*0270*/ 	.short	0x010a
        /*0272*/ 	.byte	0x3f
	.zero		1


	//   ....[27]....
        /*0274*/ 	.word	0x0000ae60
        /*0278*/ 	.word	0x00000005
        /*027c*/ 	.word	0x00000088
        /*0280*/ 	.short	0x0101
        /*0282*/ 	.byte	0x3f
	.zero		1


	//   ....[28]....
        /*0284*/ 	.word	0x0000b5e0
        /*0288*/ 	.word	0x00000009
        /*028c*/ 	.word	0x00000000
        /*0290*/ 	.short	0x010a
        /*0292*/ 	.byte	0x3f
	.zero		1


	//   ....[29]....
        /*0294*/ 	.word	0x0000b660
        /*0298*/ 	.word	0x00000008
        /*029c*/ 	.word	0x00000000
        /*02a0*/ 	.short	0x010a
        /*02a2*/ 	.byte	0x3f
	.zero		1


	//   ....[30]....
        /*02a4*/ 	.word	0x0000b6f0
        /*02a8*/ 	.word	0x00000009
        /*02ac*/ 	.word	0x00000000
        /*02b0*/ 	.short	0x010a
        /*02b2*/ 	.byte	0x3f
	.zero		1


	//   ....[31]....
        /*02b4*/ 	.word	0x0000b780
        /*02b8*/ 	.word	0x00000006
        /*02bc*/ 	.word	0x00000000
        /*02c0*/ 	.short	0x010a
        /*02c2*/ 	.byte	0x3f
	.zero		1


	//   ....[32]....
        /*02c4*/ 	.word	0x0000b810
        /*02c8*/ 	.word	0x00000003
        /*02cc*/ 	.word	0x00000000
        /*02d0*/ 	.short	0x010a
        /*02d2*/ 	.byte	0x3f
	.zero		1


	//   ....[33]....
        /*02d4*/ 	.word	0x0000b870
        /*02d8*/ 	.word	0x000000a1
        /*02dc*/ 	.word	0x00000000
        /*02e0*/ 	.short	0x010a
        /*02e2*/ 	.byte	0x3f
	.zero		1


	//   ....[34]....
        /*02e4*/ 	.word	0x0000b8c0
        /*02e8*/ 	.word	0x00000003
        /*02ec*/ 	.word	0x00000000
        /*02f0*/ 	.short	0x010a
        /*02f2*/ 	.byte	0x3f
	.zero		1


	//   ....[35]....
        /*02f4*/ 	.word	0x0000b920
        /*02f8*/ 	.word	0x00000005
        /*02fc*/ 	.word	0x00000000
        /*0300*/ 	.short	0x010a
        /*0302*/ 	.byte	0x3f
	.zero		1


	//   ....[36]....
        /*0304*/ 	.word	0x0000b970
        /*0308*/ 	.word	0x000000a1
        /*030c*/ 	.word	0x00000010
        /*0310*/ 	.short	0x010a
        /*0312*/ 	.byte	0x3f
	.zero		1


	//   ....[37]....
        /*0314*/ 	.word	0x0000ba40
        /*0318*/ 	.word	0x0000000a
        /*031c*/ 	.word	0x00000028
        /*0320*/ 	.short	0x010a
        /*0322*/ 	.byte	0x3f
	.zero		1


	//   ....[38]....
        /*0324*/ 	.word	0x0000bb10
        /*0328*/ 	.word	0x00000009
        /*032c*/ 	.word	0x00000000
        /*0330*/ 	.short	0x010a
        /*0332*/ 	.byte	0x3f
	.zero		1


	//   ....[39]....
        /*0334*/ 	.word	0x0000bb60
        /*0338*/ 	.word	0x00000008
        /*033c*/ 	.word	0x00000000
        /*0340*/ 	.short	0x010a
        /*0342*/ 	.byte	0x3f
	.zero		1


	//   ....[40]....
        /*0344*/ 	.word	0x0000bbb0
        /*0348*/ 	.word	0x00000009
        /*034c*/ 	.word	0x00000000
        /*0350*/ 	.short	0x010a
        /*0352*/ 	.byte	0x3f
	.zero		1


	//   ....[41]....
        /*0354*/ 	.word	0x0000bc00
        /*0358*/ 	.word	0x00000006
        /*035c*/ 	.word	0x00000000
        /*0360*/ 	.short	0x010a
        /*0362*/ 	.byte	0x3f
	.zero		1


	//----- nvinfo : EIATTR_NUM_MBARRIERS
	.align		4
.L_37:
        /*0364*/ 	.byte	0x03, 0x38
        /*0366*/ 	.short	0x0010


	//----- nvinfo : EIATTR_EXIT_INSTR_OFFSETS
	.align		4
        /*0368*/ 	.byte	0x04, 0x1c
        /*036a*/ 	.short	(.L_39 - .L_38)


	//   ....[0]....
.L_38:
        /*036c*/ 	.word	0x00001430


	//   ....[1]....
        /*0370*/ 	.word	0x00001490


	//   ....[2]....
        /*0374*/ 	.word	0x0000a630


	//   ....[3]....
        /*0378*/ 	.word	0x0000a660


	//   ....[4]....
        /*037c*/ 	.word	0x0000b860


	//----- nvinfo : EIATTR_MAX_THREADS
	.align		4
.L_39:
        /*0380*/ 	.byte	0x04, 0x05
        /*0382*/ 	.short	(.L_41 - .L_40)
.L_40:
        /*0384*/ 	.word	0x00000180
        /*0388*/ 	.word	0x00000001
        /*038c*/ 	.word	0x00000001


	//----- nvinfo : EIATTR_CRS_STACK_SIZE
	.align		4
.L_41:
        /*0390*/ 	.byte	0x04, 0x1e
        /*0392*/ 	.short	(.L_43 - .L_42)
.L_42:
        /*0394*/ 	.word	0x00000000


	//----- nvinfo : EIATTR_CBANK_PARAM_SIZE
	.align		4
.L_43:
        /*0398*/ 	.byte	0x03, 0x19
        /*039a*/ 	.short	0x0470


	//----- nvinfo : EIATTR_PARAM_CBANK
	.align		4
        /*039c*/ 	.byte	0x04, 0x0a
        /*039e*/ 	.short	(.L_45 - .L_44)
	.align		4
.L_44:
        /*03a0*/ 	.word	index@(.nv.constant0._ZN7cutlass13device_kernelINS_4gemm6kernel13GemmUniversalIN4cute5tupleIJiiiiEEENS1_10collective13CollectiveMmaINS1_34MainloopSm90TmaGmmaWarpSpecializedILi5ENS5_IJNS4_1CILi4EEENSA_ILi2EEENSA_ILi1EEEEEENS1_32KernelTmaWarpSpecializedPingpongEEENS5_IJNSA_ILi64EEENSA_ILi256EEENSA_ILi32EEEEEENS_10tfloat32_tENS5_IJlSD_lEEESL_SM_NS4_8TiledMMAINS4_8MMA_AtomIJNS4_4SM904GMMA30MMA_64x256x8_F32TF32TF32_SS_TNILNSQ_7ScaleInE1ELSS_1EEEEEENS4_6LayoutINS5_IJSD_SD_SD_EEENS5_IJNSA_ILi0EEESX_SX_EEEEENS5_IJNS4_10UnderscoreES10_S10_EEEEENS4_23SM90_TMA_LOAD_MULTICASTENS4_14ComposedLayoutINS4_7SwizzleILi3ELi4ELi3EEENS4_18smem_ptr_flag_bitsILi32EEENSV_INS5_IJNSA_ILi8EEESJ_EEENS5_IJSJ_SD_EEEEEEEvNS4_8identityES13_S1D_vS1E_EENS_8epilogue10collective6detail29Sm90TmaWarpSpecializedAdapterINS1H_15DefaultEpilogueISL_SM_SM_NS1G_6thread17LinearCombinationISL_Li1EffLNS1L_9ScaleType4KindE0ELNS_15FloatRoundStyleE2ESL_EENS1_15EpilogueDefaultEEEEEvvEEEEvNT_6ParamsE)
        /*03a4*/ 	.short	0x0210
        /*03a6*/ 	.short	0x0470


	//----- nvinfo : EIATTR_SW_WAR
	.align		4
.L_45:
        /*03a8*/ 	.byte	0x04, 0x36
        /*03aa*/ 	.short	(.L_47 - .L_46)
.L_46:
        /*03ac*/ 	.word	0x00000008
.L_47:


//--------------------- .nv.callgraph             --------------------------
	.section	.nv.callgraph,"",@"SHT_CUDA_CALLGRAPH"
	.align	4
	.sectionentsize	8
	.align		4
        /*0000*/ 	.word	0x00000000
	.align		4
        /*0004*/ 	.word	0xffffffff
	.align		4
        /*0008*/ 	.word	index@(_ZN7cutlass13device_kernelINS_4gemm6kernel13GemmUniversalIN4cute5tupleIJiiiiEEENS1_10collective13CollectiveMmaINS1_34MainloopSm90TmaGmmaWarpSpecializedILi5ENS5_IJNS4_1CILi4EEENSA_ILi2EEENSA_ILi1EEEEEENS1_32KernelTmaWarpSpecializedPingpongEEENS5_IJNSA_ILi64EEENSA_ILi256EEENSA_ILi32EEEEEENS_10tfloat32_tENS5_IJlSD_lEEESL_SM_NS4_8TiledMMAINS4_8MMA_AtomIJNS4_4SM904GMMA30MMA_64x256x8_F32TF32TF32_SS_TNILNSQ_7ScaleInE1ELSS_1EEEEEENS4_6LayoutINS5_IJSD_SD_SD_EEENS5_IJNSA_ILi0EEESX_SX_EEEEENS5_IJNS4_10UnderscoreES10_S10_EEEEENS4_23SM90_TMA_LOAD_MULTICASTENS4_14ComposedLayoutINS4_7SwizzleILi3ELi4ELi3EEENS4_18smem_ptr_flag_bitsILi32EEENSV_INS5_IJNSA_ILi8EEESJ_EEENS5_IJSJ_SD_EEEEEEEvNS4_8identityES13_S1D_vS1E_EENS_8epilogue10collective6detail29Sm90TmaWarpSpecializedAdapterINS1H_15DefaultEpilogueISL_SM_SM_NS1G_6thread17LinearCombinationISL_Li1EffLNS1L_9ScaleType4KindE0ELNS_15FloatRoundStyleE2ESL_EENS1_15EpilogueDefaultEEEEEvvEEEEvNT_6ParamsE)
	.align		4
        /*000c*/ 	.word	index@(__assertfail)
	.align		4
        /*0010*/ 	.word	0x00000000
	.align		4
        /*0014*/ 	.word	0xfffffffe
	.align		4
        /*0018*/ 	.word	0x00000000
	.align		4
        /*001c*/ 	.word	0xfffffffd
	.align		4
        /*0020*/ 	.word	0x00000000
	.align		4
        /*0024*/ 	.word	0xfffffffc


//--------------------- .nv.constant4             --------------------------
	.section	.nv.constant4,"a",@progbits
	.align	8
	.align		8
.nv.constant4:
        /*0000*/ 	.dword	__assertfail
	.align		8
        /*0008*/ 	.dword	__unnamed_1
	.align		8
        /*0010*/ 	.dword	_ZN40_INTERNAL_3e3497b2_4_k_cu_bcb95bde_218854cuda3std3__45__cpo5beginE
	.align		8
        /*0018*/ 	.dword	_ZN40_INTERNAL_3e3497b2_4_k_cu_bcb95bde_218854cuda3std3__45__cpo3endE
	.align		8
        /*0020*/ 	.dword	_ZN40_INTERNAL_3e3497b2_4_k_cu_bcb95bde_218854cuda3std3__45__cpo6cbeginE
	.align		8
        /*0028*/ 	.dword	_ZN40_INTERNAL_3e3497b2_4_k_cu_bcb95bde_218854cuda3std3__45__cpo4cendE
	.align		8
        /*0030*/ 	.dword	_ZN40_INTERNAL_3e3497b2_4_k_cu_bcb95bde_218854cuda3std3__442_GLOBAL__N__3e3497b2_4_k_cu_bcb95bde_218856ignoreE
	.align		8
        /*0038*/ 	.dword	_ZN40_INTERNAL_3e3497b2_4_k_cu_bcb95bde_218854cuda3std3__419piecewise_constructE
	.align		8
        /*0040*/ 	.dword	_ZN40_INTERNAL_3e3497b2_4_k_cu_bcb95bde_218854cuda3std3__48in_placeE
	.align		8
        /*0048*/ 	.dword	_ZN40_INTERNAL_3e3497b2_4_k_cu_bcb95bde_218854cuda3std6ranges3__45__cpo4swapE
	.align		8
        /*0050*/ 	.dword	_ZN40_INTERNAL_3e3497b2_4_k_cu_bcb95bde_218854cuda3std6ranges3__45__cpo9iter_moveE
	.align		8
        /*0058*/ 	.dword	_ZN40_INTERNAL_3e3497b2_4_k_cu_bcb95bde_218854cute7productE
	.align		8
        /*0060*/ 	.dword	_ZN40_INTERNAL_3e3497b2_4_k_cu_bcb95bde_218854cute1_E
	.align		8
        /*0068*/ 	.dword	$str$22
	.align		8
        /*0070*/ 	.dword	$str$23


//--------------------- .text._ZN7cutlass13device_kernelINS_4gemm6kernel13GemmUniversalIN4cute5tupleIJiiiiEEENS1_10collective13CollectiveMmaINS1_34MainloopSm90TmaGmmaWarpSpecializedILi5ENS5_IJNS4_1CILi4EEENSA_ILi2EEENSA_ILi1EEEEEENS1_32KernelTmaWarpSpecializedPingpongEEENS5_IJNSA_ILi64EEENSA_ILi256EEENSA_ILi32EEEEEENS_10tfloat32_tENS5_IJlSD_lEEESL_SM_NS4_8TiledMMAINS4_8MMA_AtomIJNS4_4SM904GMMA30MMA_64x256x8_F32TF32TF32_SS_TNILNSQ_7ScaleInE1ELSS_1EEEEEENS4_6LayoutINS5_IJSD_SD_SD_EEENS5_IJNSA_ILi0EEESX_SX_EEEEENS5_IJNS4_10UnderscoreES10_S10_EEEEENS4_23SM90_TMA_LOAD_MULTICASTENS4_14ComposedLayoutINS4_7SwizzleILi3ELi4ELi3EEENS4_18smem_ptr_flag_bitsILi32EEENSV_INS5_IJNSA_ILi8EEESJ_EEENS5_IJSJ_SD_EEEEEEEvNS4_8identityES13_S1D_vS1E_EENS_8epilogue10collective6detail29Sm90TmaWarpSpecializedAdapterINS1H_15DefaultEpilogueISL_SM_SM_NS1G_6thread17LinearCombinationISL_Li1EffLNS1L_9ScaleType4KindE0ELNS_15FloatRoundStyleE2ESL_EENS1_15EpilogueDefaultEEEEEvvEEEEvNT_6ParamsE --------------------------
	.section	.text._ZN7cutlass13device_kernelINS_4gemm6kernel13GemmUniversalIN4cute5tupleIJiiiiEEENS1_10collective13CollectiveMmaINS1_34MainloopSm90TmaGmmaWarpSpecializedILi5ENS5_IJNS4_1CILi4EEENSA_ILi2EEENSA_ILi1EEEEEENS1_32KernelTmaWarpSpecializedPingpongEEENS5_IJNSA_ILi64EEENSA_ILi256EEENSA_ILi32EEEEEENS_10tfloat32_tENS5_IJlSD_lEEESL_SM_NS4_8TiledMMAINS4_8MMA_AtomIJNS4_4SM904GMMA30MMA_64x256x8_F32TF32TF32_SS_TNILNSQ_7ScaleInE1ELSS_1EEEEEENS4_6LayoutINS5_IJSD_SD_SD_EEENS5_IJNSA_ILi0EEESX_SX_EEEEENS5_IJNS4_10UnderscoreES10_S10_EEEEENS4_23SM90_TMA_LOAD_MULTICASTENS4_14ComposedLayoutINS4_7SwizzleILi3ELi4ELi3EEENS4_18smem_ptr_flag_bitsILi32EEENSV_INS5_IJNSA_ILi8EEESJ_EEENS5_IJSJ_SD_EEEEEEEvNS4_8identityES13_S1D_vS1E_EENS_8epilogue10collective6detail29Sm90TmaWarpSpecializedAdapterINS1H_15DefaultEpilogueISL_SM_SM_NS1G_6thread17LinearCombinationISL_Li1EffLNS1L_9ScaleType4KindE0ELNS_15FloatRoundStyleE2ESL_EENS1_15EpilogueDefaultEEEEEvvEEEEvNT_6ParamsE,"ax",@progbits
	.align	128
.text._ZN7cutlass13device_kernelINS_4gemm6kernel13GemmUniversalIN4cute5tupleIJiiiiEEENS1_10collective13CollectiveMmaINS1_34MainloopSm90TmaGmmaWarpSpecializedILi5ENS5_IJNS4_1CILi4EEENSA_ILi2EEENSA_ILi1EEEEEENS1_32KernelTmaWarpSpecializedPingpongEEENS5_IJNSA_ILi64EEENSA_ILi256EEENSA_ILi32EEEEEENS_10tfloat32_tENS5_IJlSD_lEEESL_SM_NS4_8TiledMMAINS4_8MMA_AtomIJNS4_4SM904GMMA30MMA_64x256x8_F32TF32TF32_SS_TNILNSQ_7ScaleInE1ELSS_1EEEEEENS4_6LayoutINS5_IJSD_SD_SD_EEENS5_IJNSA_ILi0EEESX_SX_EEEEENS5_IJNS4_10UnderscoreES10_S10_EEEEENS4_23SM90_TMA_LOAD_MULTICASTENS4_14ComposedLayoutINS4_7SwizzleILi3ELi4ELi3EEENS4_18smem_ptr_flag_bitsILi32EEENSV_INS5_IJNSA_ILi8EEESJ_EEENS5_IJSJ_SD_EEEEEEEvNS4_8identityES13_S1D_vS1E_EENS_8epilogue10collective6detail29Sm90TmaWarpSpecializedAdapterINS1H_15DefaultEpilogueISL_SM_SM_NS1G_6thread17LinearCombinationISL_Li1EffLNS1L_9ScaleType4KindE0ELNS_15FloatRoundStyleE2ESL_EENS1_15EpilogueDefaultEEEEEvvEEEEvNT_6ParamsE:
        .type           _ZN7cutlass13device_kernelINS_4gemm6kernel13GemmUniversalIN4cute5tupleIJiiiiEEENS1_10collective13CollectiveMmaINS1_34MainloopSm90TmaGmmaWarpSpecializedILi5ENS5_IJNS4_1CILi4EEENSA_ILi2EEENSA_ILi1EEEEEENS1_32KernelTmaWarpSpecializedPingpongEEENS5_IJNSA_ILi64EEENSA_ILi256EEENSA_ILi32EEEEEENS_10tfloat32_tENS5_IJlSD_lEEESL_SM_NS4_8TiledMMAINS4_8MMA_AtomIJNS4_4SM904GMMA30MMA_64x256x8_F32TF32TF32_SS_TNILNSQ_7ScaleInE1ELSS_1EEEEEENS4_6LayoutINS5_IJSD_SD_SD_EEENS5_IJNSA_ILi0EEESX_SX_EEEEENS5_IJNS4_10UnderscoreES10_S10_EEEEENS4_23SM90_TMA_LOAD_MULTICASTENS4_14ComposedLayoutINS4_7SwizzleILi3ELi4ELi3EEENS4_18smem_ptr_flag_bitsILi32EEENSV_INS5_IJNSA_ILi8EEESJ_EEENS5_IJSJ_SD_EEEEEEEvNS4_8identityES13_S1D_vS1E_EENS_8epilogue10collective6detail29Sm90TmaWarpSpecializedAdapterINS1H_15DefaultEpilogueISL_SM_SM_NS1G_6thread17LinearCombinationISL_Li1EffLNS1L_9ScaleType4KindE0ELNS_15FloatRoundStyleE2ESL_EENS1_15EpilogueDefaultEEEEEvvEEEEvNT_6ParamsE,@function
        .size           _ZN7cutlass13device_kernelINS_4gemm6kernel13GemmUniversalIN4cute5tupleIJiiiiEEENS1_10collective13CollectiveMmaINS1_34MainloopSm90TmaGmmaWarpSpecializedILi5ENS5_IJNS4_1CILi4EEENSA_ILi2EEENSA_ILi1EEEEEENS1_32KernelTmaWarpSpecializedPingpongEEENS5_IJNSA_ILi64EEENSA_ILi256EEENSA_ILi32EEEEEENS_10tfloat32_tENS5_IJlSD_lEEESL_SM_NS4_8TiledMMAINS4_8MMA_AtomIJNS4_4SM904GMMA30MMA_64x256x8_F32TF32TF32_SS_TNILNSQ_7ScaleInE1ELSS_1EEEEEENS4_6LayoutINS5_IJSD_SD_SD_EEENS5_IJNSA_ILi0EEESX_SX_EEEEENS5_IJNS4_10UnderscoreES10_S10_EEEEENS4_23SM90_TMA_LOAD_MULTICASTENS4_14ComposedLayoutINS4_7SwizzleILi3ELi4ELi3EEENS4_18smem_ptr_flag_bitsILi32EEENSV_INS5_IJNSA_ILi8EEESJ_EEENS5_IJSJ_SD_EEEEEEEvNS4_8identityES13_S1D_vS1E_EENS_8epilogue10collective6detail29Sm90TmaWarpSpecializedAdapterINS1H_15DefaultEpilogueISL_SM_SM_NS1G_6thread17LinearCombinationISL_Li1EffLNS1L_9ScaleType4KindE0ELNS_15FloatRoundStyleE2ESL_EENS1_15EpilogueDefaultEEEEEvvEEEEvNT_6ParamsE,(.L_x_331 - _ZN7cutlass13device_kernelINS_4gemm6kernel13GemmUniversalIN4cute5tupleIJiiiiEEENS1_10collective13CollectiveMmaINS1_34MainloopSm90TmaGmmaWarpSpecializedILi5ENS5_IJNS4_1CILi4EEENSA_ILi2EEENSA_ILi1EEEEEENS1_32KernelTmaWarpSpecializedPingpongEEENS5_IJNSA_ILi64EEENSA_ILi256EEENSA_ILi32EEEEEENS_10tfloat32_tENS5_IJlSD_lEEESL_SM_NS4_8TiledMMAINS4_8MMA_AtomIJNS4_4SM904GMMA30MMA_64x256x8_F32TF32TF32_SS_TNILNSQ_7ScaleInE1ELSS_1EEEEEENS4_6LayoutINS5_IJSD_SD_SD_EEENS5_IJNSA_ILi0EEESX_SX_EEEEENS5_IJNS4_10UnderscoreES10_S10_EEEEENS4_23SM90_TMA_LOAD_MULTICASTENS4_14ComposedLayoutINS4_7SwizzleILi3ELi4ELi3EEENS4_18smem_ptr_flag_bitsILi32EEENSV_INS5_IJNSA_ILi8EEESJ_EEENS5_IJSJ_SD_EEEEEEEvNS4_8identityES13_S1D_vS1E_EENS_8epilogue10collective6detail29Sm90TmaWarpSpecializedAdapterINS1H_15DefaultEpilogueISL_SM_SM_NS1G_6thread17LinearCombinationISL_Li1EffLNS1L_9ScaleType4KindE0ELNS_15FloatRoundStyleE2ESL_EENS1_15EpilogueDefaultEEEEEvvEEEEvNT_6ParamsE)
        .other          _ZN7cutlass13device_kernelINS_4gemm6kernel13GemmUniversalIN4cute5tupleIJiiiiEEENS1_10collective13CollectiveMmaINS1_34MainloopSm90TmaGmmaWarpSpecializedILi5ENS5_IJNS4_1CILi4EEENSA_ILi2EEENSA_ILi1EEEEEENS1_32KernelTmaWarpSpecializedPingpongEEENS5_IJNSA_ILi64EEENSA_ILi256EEENSA_ILi32EEEEEENS_10tfloat32_tENS5_IJlSD_lEEESL_SM_NS4_8TiledMMAINS4_8MMA_AtomIJNS4_4SM904GMMA30MMA_64x256x8_F32TF32TF32_SS_TNILNSQ_7ScaleInE1ELSS_1EEEEEENS4_6LayoutINS5_IJSD_SD_SD_EEENS5_IJNSA_ILi0EEESX_SX_EEEEENS5_IJNS4_10UnderscoreES10_S10_EEEEENS4_23SM90_TMA_LOAD_MULTICASTENS4_14ComposedLayoutINS4_7SwizzleILi3ELi4ELi3EEENS4_18smem_ptr_flag_bitsILi32EEENSV_INS5_IJNSA_ILi8EEESJ_EEENS5_IJSJ_SD_EEEEEEEvNS4_8identityES13_S1D_vS1E_EENS_8epilogue10collective6detail29Sm90TmaWarpSpecializedAdapterINS1H_15DefaultEpilogueISL_SM_SM_NS1G_6thread17LinearCombinationISL_Li1EffLNS1L_9ScaleType4KindE0ELNS_15FloatRoundStyleE2ESL_EENS1_15EpilogueDefaultEEEEEvvEEEEvNT_6ParamsE,@"STO_CUDA_ENTRY STV_DEFAULT"
_ZN7cutlass13device_kernelINS_4gemm6kernel13GemmUniversalIN4cute5tupleIJiiiiEEENS1_10collective13CollectiveMmaINS1_34MainloopSm90TmaGmmaWarpSpecializedILi5ENS5_IJNS4_1CILi4EEENSA_ILi2EEENSA_ILi1EEEEEENS1_32KernelTmaWarpSpecializedPingpongEEENS5_IJNSA_ILi64EEENSA_ILi256EEENSA_ILi32EEEEEENS_10tfloat32_tENS5_IJlSD_lEEESL_SM_NS4_8TiledMMAINS4_8MMA_AtomIJNS4_4SM904GMMA30MMA_64x256x8_F32TF32TF32_SS_TNILNSQ_7ScaleInE1ELSS_1EEEEEENS4_6LayoutINS5_IJSD_SD_SD_EEENS5_IJNSA_ILi0EEESX_SX_EEEEENS5_IJNS4_10UnderscoreES10_S10_EEEEENS4_23SM90_TMA_LOAD_MULTICASTENS4_14ComposedLayoutINS4_7SwizzleILi3ELi4ELi3EEENS4_18smem_ptr_flag_bitsILi32EEENSV_INS5_IJNSA_ILi8EEESJ_EEENS5_IJSJ_SD_EEEEEEEvNS4_8identityES13_S1D_vS1E_EENS_8epilogue10collective6detail29Sm90TmaWarpSpecializedAdapterINS1H_15DefaultEpilogueISL_SM_SM_NS1G_6thread17LinearCombinationISL_Li1EffLNS1L_9ScaleType4KindE0ELNS_15FloatRoundStyleE2ESL_EENS1_15EpilogueDefaultEEEEEvvEEEEvNT_6ParamsE:
[----:B------:R-:W0:Y:S02]  /*0000*/  LDC R1, c[0x0][0x28] ;  /* 0x00000a00ff017b82 */ /* 0x000e240000000800 */
[----:B0-----:R-:W-:Y:S01]  /*0010*/  VIADD R1, R1, 0xfffffff8 ;  /* 0xfffffff801017836 */ /* 0x001fe20000000000 */
[----:B------:R-:W0:Y:S01]  /*0020*/  S2R R4, SR_TID.X ;  /* 0x0000000000047919 */ /* 0x000e220000002100 */
[----:B------:R-:W-:Y:S01]  /*0030*/  ELECT P0, URZ, PT ;  /* 0x00000000003f782f */ /* 0x000fe20003800000 */
[----:B------:R-:W-:Y:S01]  /*0040*/  BSSY B0, `(.L_x_0) ;  /* 0x000000f000007945 */ /* 0x000fe20003800000 */
[--C-:B0-----:R-:W-:Y:S02]  /*0050*/  SHF.R.U32.HI R2, RZ, 0x5, R4.reuse ;  /* 0x00000005ff027819 */ /* 0x101fe40000011604 */
[----:B------:R-:W-:-:S03]  /*0060*/  SHF.R.U32.HI R7, RZ, 0x7, R4 ;  /* 0x00000007ff077819 */ /* 0x000fc60000011604 */
[----:B------:R-:W0:Y:S04]  /*0070*/  SHFL.IDX PT, R5, R2, RZ, 0x1f ;  /* 0x00001fff02057589 */ /* 0x000e2800000e0000 */
[----:B------:R1:W2:Y:S01]  /*0080*/  SHFL.IDX PT, R10, R7, RZ, 0x1f ;  /* 0x00001fff070a7589 */ /* 0x0002a200000e0000 */
[----:B0-----:R-:W-:-:S13]  /*0090*/  ISETP.NE.OR P0, PT, R5, RZ, !P0 ;  /* 0x000000ff0500720c */ /* 0x001fda0004705670 */
[----:B-12---:R-:W-:Y:S05]  /*00a0*/  @P0 BRA `(.L_x_1) ;  /* 0x0000000000200947 */ /* 0x006fea0003800000 */
[----:B------:R-:W-:Y:S02]  /*00b0*/  ULDC.64 UR4, c[0x0][0x198] ;  /* 0x0000660000047ab9 */ /* 0x000fe40000000a00 */
[----:B------:R-:W-:Y:S02]  /*00c0*/  UIADD3 UR6, UP0, UR4, 0xf0, URZ ;  /* 0x000000f004067890 */ /* 0x000fe4000ff1e03f */
[----:B------:R-:W-:Y:S02]  /*00d0*/  UIADD3 UR4, UP1, UR4, 0x1f0, URZ ;  /* 0x000001f004047890 */ /* 0x000fe4000ff3e03f */
[----:B------:R-:W-:Y:S02]  /*00e0*/  UIADD3.X UR7, URZ, UR5, URZ, UP0, !UPT ;  /* 0x000000053f077290 */ /* 0x000fe400087fe43f */
[----:B------:R-:W-:-:S07]  /*00f0*/  UIADD3.X UR5, URZ, UR5, URZ, UP1, !UPT ;  /* 0x000000053f057290 */ /* 0x000fce0008ffe43f */
[----:B------:R0:W-:Y:S02]  /*0100*/  UTMACCTL.PF [UR6] ;  /* 0x00000000060079b9 */ /* 0x0001e40008040000 */
[----:B------:R0:W-:Y:S02]  /*0110*/  UTMACCTL.PF [UR4] ;  /* 0x00000000040079b9 */ /* 0x0001e40008040000 */
[----:B0-----:R-:W-:Y:S01]  /*0120*/  NOP ;  /* 0x0000000000007918 */ /* 0x001fe20000000000 */
.L_x_1:
[----:B------:R-:W-:Y:S05]  /*0130*/  BSYNC B0 ;  /* 0x0000000000007941 */ /* 0x000fea0003800000 */
.L_x_0:
[----:B------:R-:W0:Y:S01]  /*0140*/  SHFL.IDX PT, R8, R2, RZ, 0x1f ;  /* 0x00001fff02087589 */ /* 0x000e2200000e0000 */
[----:B------:R-:W-:-:S04]  /*0150*/  SHF.R.S32.HI R3, RZ, 0x1f, R4 ;  /* 0x0000001fff037819 */ /* 0x000fc80000011404 */
[----:B------:R-:W-:-:S04]  /*0160*/  LEA.HI R3, R3, R4, RZ, 0x7 ;  /* 0x0000000403037211 */ /* 0x000fc800078f38ff */
[----:B------:R-:W-:-:S05]  /*0170*/  LOP3.LUT R3, R3, 0xffffff80, RZ, 0xc0, !PT ;  /* 0xffffff8003037812 */ /* 0x000fca00078ec0ff */
[----:B------:R-:W-:Y:S01]  /*0180*/  IMAD.IADD R3, R4, 0x1, -R3 ;  /* 0x0000000104037824 */ /* 0x000fe200078e0a03 */
[----:B0-----:R-:W-:-:S13]  /*0190*/  ISETP.NE.AND P0, PT, R8, RZ, PT ;  /* 0x000000ff0800720c */ /* 0x001fda0003f05270 */
[----:B------:R-:W-:Y:S05]  /*01a0*/  @P0 BRA `(.L_x_2) ;  /* 0x0000000000600947 */ /* 0x000fea0003800000 */
[----:B------:R-:W0:Y:S01]  /*01b0*/  S2UR UR8, SR_CgaCtaId ;  /* 0x00000000000879c3 */ /* 0x000e220000008800 */
[----:B------:R-:W-:Y:S01]  /*01c0*/  UMOV UR4, 0x400 ;  /* 0x0000040000047882 */ /* 0x000fe20000000000 */
[----:B------:R-:W-:Y:S01]  /*01d0*/  UMOV UR5, 0x1 ;  /* 0x0000000100057882 */ /* 0x000fe20000000000 */
[----:B------:R-:W-:Y:S01]  /*01e0*/  UMOV UR6, 0x5 ;  /* 0x0000000500067882 */ /* 0x000fe20000000000 */
[----:B------:R-:W-:Y:S01]  /*01f0*/  ELECT P0, URZ, PT ;  /* 0x00000000003f782f */ /* 0x000fe20003800000 */
[----:B------:R-:W-:-:S04]  /*0200*/  UIADD3 UR6, -UR6, 0x100000, URZ ;  /* 0x0010000006067890 */ /* 0x000fc8000fffe13f */
[----:B------:R-:W-:Y:S02]  /*0210*/  USHF.L.U32 UR7, UR6, 0xb, URZ ;  /* 0x0000000b06077899 */ /* 0x000fe4000800063f */
[----:B------:R-:W-:Y:S02]  /*0220*/  USHF.L.U32 UR6, UR6, 0x1, URZ ;  /* 0x0000000106067899 */ /* 0x000fe4000800063f */
[----:B0-----:R-:W-:Y:S02]  /*0230*/  ULEA UR8, UR8, UR4, 0x18 ;  /* 0x0000000408087291 */ /* 0x001fe4000f8ec03f */
[----:B------:R-:W-:-:S04]  /*0240*/  UIADD3 UR4, -UR5, 0x100000, URZ ;  /* 0x0010000005047890 */ /* 0x000fc8000fffe13f */
[----:B------:R-:W-:Y:S02]  /*0250*/  USHF.L.U32 UR5, UR4, 0xb, URZ ;  /* 0x0000000b04057899 */ /* 0x000fe4000800063f */
[----:B------:R-:W-:Y:S01]  /*0260*/  USHF.L.U32 UR4, UR4, 0x1, URZ ;  /* 0x0000000104047899 */ /* 0x000fe2000800063f */
[----:B------:R-:W0:Y:S11]  /*0270*/  FENCE.VIEW.ASYNC.S ;  /* 0x00000000000073c6 */ /* 0x000e360000000000 */
[----:B0-----:R0:W1:Y:S01]  /*0280*/  SYNCS.EXCH.64 URZ, [UR8], UR4 ;  /* 0x00000004083f75b2 */ /* 0x0010620008000100 */
[----:B------:R0:W2:Y:S01]  /*0290*/  SYNCS.EXCH.64 URZ, [UR8+0x28], UR6 ;  /* 0x00002806083f75b2 */ /* 0x0000a20008000100 */
[----:B------:R0:W3:Y:S01]  /*02a0*/  SYNCS.EXCH.64 URZ, [UR8+0x8], UR4 ;  /* 0x00000804083f75b2 */ /* 0x0000e20008000100 */
[----:B------:R0:W4:Y:S01]  /*02b0*/  SYNCS.EXCH.64 URZ, [UR8+0x30], UR6 ;  /* 0x00003006083f75b2 */ /* 0x0001220008000100 */
[----:B------:R0:W0:Y:S01]  /*02c0*/  SYNCS.EXCH.64 URZ, [UR8+0x10], UR4 ;  /* 0x00001004083f75b2 */ /* 0x0000220008000100 */
[----:B------:R0:W0:Y:S01]  /*02d0*/  SYNCS.EXCH.64 URZ, [UR8+0x38], UR6 ;  /* 0x00003806083f75b2 */ /* 0x0000220008000100 */
[----:B------:R0:W0:Y:S01]  /*02e0*/  SYNCS.EXCH.64 URZ, [UR8+0x18], UR4 ;  /* 0x00001804083f75b2 */ /* 0x0000220008000100 */
[----:B------:R0:W0:Y:S01]  /*02f0*/  SYNCS.EXCH.64 URZ, [UR8+0x40], UR6 ;  /* 0x00004006083f75b2 */ /* 0x0000220008000100 */
[----:B------:R0:W0:Y:S01]  /*0300*/  SYNCS.EXCH.64 URZ, [UR8+0x20], UR4 ;  /* 0x00002004083f75b2 */ /* 0x0000220008000100 */
[----:B------:R0:W0:Y:S01]  /*0310*/  SYNCS.EXCH.64 URZ, [UR8+0x48], UR6 ;  /* 0x00004806083f75b2 */ /* 0x0000220008000100 */
[----:B------:R-:W-:Y:S01]  /*0320*/  NOP ;  /* 0x0000000000007918 */ /* 0x000fe20000000000 */
.L_x_2:
[----:B------:R-:W5:Y:S01]  /*0330*/  S2UR UR12, SR_CTAID.X ;  /* 0x00000000000c79c3 */ /* 0x000f620000002500 */
[----:B------:R-:W-:Y:S01]  /*0340*/  SHF.R.S32.HI R0, RZ, 0x1f, R3 ;  /* 0x0000001fff007819 */ /* 0x000fe20000011403 */
[----:B------:R-:W1:Y:S01]  /*0350*/  SHFL.IDX PT, R15, R2, RZ, 0x1f ;  /* 0x00001fff020f7589 */ /* 0x000e6200000e0000 */
[----:B------:R-:W-:Y:S02]  /*0360*/  SHF.R.S32.HI R11, RZ, 0x1f, R8 ;  /* 0x0000001fff0b7819 */ /* 0x000fe40000011408 */
[----:B------:R-:W-:Y:S02]  /*0370*/  ELECT P0, URZ, PT ;  /* 0x00000000003f782f */ /* 0x000fe40003800000 */
[----:B------:R-:W-:Y:S01]  /*0380*/  LEA.HI R6, R0, R3, RZ, 0x3 ;  /* 0x0000000300067211 */ /* 0x000fe200078f18ff */
[----:B------:R2:W3:Y:S01]  /*0390*/  SHFL.IDX PT, R13, R2, RZ, 0x1f ;  /* 0x00001fff020d7589 */ /* 0x0004e200000e0000 */
[----:B------:R-:W-:Y:S02]  /*03a0*/  LEA.HI R11, R11, R8, RZ, 0x2 ;  /* 0x000000080b0b7211 */ /* 0x000fe400078f10ff */
[----:B------:R-:W-:-:S02]  /*03b0*/  ELECT P1, URZ, PT ;  /* 0x00000000003f782f */ /* 0x000fc40003820000 */
[--C-:B------:R-:W-:Y:S01]  /*03c0*/  SHF.R.S32.HI R9, RZ, 0x3, R6.reuse ;  /* 0x00000003ff097819 */ /* 0x100fe20000011406 */
[----:B0-----:R-:W-:Y:S01]  /*03d0*/  ULDC UR4, c[0x0][0x150] ;  /* 0x0000540000047ab9 */ /* 0x001fe20000000800 */
[----:B------:R-:W-:Y:S01]  /*03e0*/  SHF.R.S32.HI R12, RZ, 0x1f, R6 ;  /* 0x0000001fff0c7819 */ /* 0x000fe20000011406 */
[----:B------:R-:W0:Y:S01]  /*03f0*/  LDC R14, c[0x0][0x140] ;  /* 0x00005000ff0e7b82 */ /* 0x000e220000000800 */
[----:B------:R-:W4:Y:S01]  /*0400*/  S2R R6, SR_CTAID.Y ;  /* 0x0000000000067919 */ /* 0x000f220000002600 */
[----:B------:R-:W-:Y:S01]  /*0410*/  LOP3.LUT R11, R11, 0x3ffffffc, RZ, 0xc0, !PT ;  /* 0x3ffffffc0b0b7812 */ /* 0x000fe200078ec0ff */
[----:B------:R-:W-:Y:S01]  /*0420*/  UMOV UR11, 0x80 ;  /* 0x00000080000b7882 */ /* 0x000fe20000000000 */
[----:B------:R-:W-:Y:S01]  /*0430*/  LEA.HI R12, R12, R9, RZ, 0x2 ;  /* 0x000000090c0c7211 */ /* 0x000fe200078f10ff */
[----:B------:R-:W-:Y:S01]  /*0440*/  NOP ;  /* 0x0000000000007918 */ /* 0x000fe20000000000 */
[----:B--2---:R-:W-:Y:S01]  /*0450*/  SHF.R.S32.HI R2, RZ, 0x1f, R5 ;  /* 0x0000001fff027819 */ /* 0x004fe20000011405 */
[----:B------:R-:W-:Y:S01]  /*0460*/  IMAD.IADD R11, R8, 0x1, -R11 ;  /* 0x00000001080b7824 */ /* 0x000fe200078e0a0b */
[----:B------:R-:W-:Y:S01]  /*0470*/  LOP3.LUT R12, R12, 0xfffffffc, RZ, 0xc0, !PT ;  /* 0xfffffffc0c0c7812 */ /* 0x000fe200078ec0ff */
[----:B------:R-:W2:Y:S01]  /*0480*/  LDC R25, c[0x0][0x148] ;  /* 0x00005200ff197b82 */ /* 0x000ea20000000800 */
[----:B------:R-:W-:Y:S01]  /*0490*/  LEA.HI R2, R2, R5, RZ, 0x2 ;  /* 0x0000000502027211 */ /* 0x000fe200078f10ff */
[----:B------:R-:W-:Y:S01]  /*04a0*/  NOP ;  /* 0x0000000000007918 */ /* 0x000fe20000000000 */
[C---:B------:R-:W-:Y:S01]  /*04b0*/  VIADD R35, R10.reuse, 0xffffffff ;  /* 0xffffffff0a237836 */ /* 0x040fe20000000000 */
[----:B------:R-:W-:Y:S01]  /*04c0*/  ISETP.NE.AND P3, PT, R10, RZ, PT ;  /* 0x000000ff0a00720c */ /* 0x000fe20003f65270 */
[----:B------:R-:W-:Y:S01]  /*04d0*/  IMAD.IADD R12, R9, 0x1, -R12 ;  /* 0x00000001090c7824 */ /* 0x000fe200078e0a0c */
[----:B-----5:R-:W-:Y:S01]  /*04e0*/  I2FP.F32.U32 R9, UR12 ;  /* 0x0000000c00097c45 */ /* 0x020fe20008201000 */
[----:B------:R-:W-:Y:S01]  /*04f0*/  IMAD.MOV.U32 R153, RZ, RZ, 0x1 ;  /* 0x00000001ff997424 */ /* 0x000fe200078e00ff */
[----:B-1----:R-:W-:Y:S01]  /*0500*/  ISETP.NE.OR P0, PT, R15, RZ, !P0 ;  /* 0x000000ff0f00720c */ /* 0x002fe20004705670 */
[----:B------:R-:W-:Y:S01]  /*0510*/  IMAD R11, R11, 0x4, R12 ;  /* 0x000000040b0b7824 */ /* 0x000fe200078e020c */
[----:B---3--:R-:W-:Y:S01]  /*0520*/  ISETP.NE.OR P1, PT, R13, RZ, !P1 ;  /* 0x000000ff0d00720c */ /* 0x008fe20004f25670 */
[----:B------:R-:W-:Y:S01]  /*0530*/  FMUL R9, R9, UR4 ;  /* 0x0000000409097c20 */ /* 0x000fe20008400000 */
[----:B------:R-:W1:Y:S01]  /*0540*/  LDC R13, c[0x0][0x144] ;  /* 0x00005100ff0d7b82 */ /* 0x000e620000000800 */
[----:B------:R-:W-:Y:S01]  /*0550*/  LOP3.LUT R2, R2, 0xfffffffc, RZ, 0xc0, !PT ;  /* 0xfffffffc02027812 */ /* 0x000fe200078ec0ff */
[----:B------:R-:W-:Y:S01]  /*0560*/  ULDC UR4, c[0x0][0x154] ;  /* 0x0000550000047ab9 */ /* 0x000fe20000000800 */
[----:B------:R-:W-:Y:S01]  /*0570*/  SHF.R.S32.HI R8, RZ, 0x1f, R11 ;  /* 0x0000001fff087819 */ /* 0x000fe2000001140b */
[----:B------:R-:W-:Y:S01]  /*0580*/  IMAD.SHL.U32 R152, R11, 0x4, RZ ;  /* 0x000000040b987824 */ /* 0x000fe200078e00ff */
[----:B------:R-:W3:Y:S01]  /*0590*/  F2I.U32.TRUNC.NTZ R9, R9 ;  /* 0x0000000900097305 */ /* 0x000ee2000020f000 */
[----:B------:R-:W-:Y:S01]  /*05a0*/  IMAD.IADD R5, R5, 0x1, -R2 ;  /* 0x0000000105057824 */ /* 0x000fe200078e0a02 */
[----:B------:R-:W-:-:S02]  /*05b0*/  LEA.HI R8, R8, R11, RZ, 0x2 ;  /* 0x0000000b08087211 */ /* 0x000fc400078f10ff */
[----:B------:R-:W-:Y:S01]  /*05c0*/  VOTEU.ALL UP2, P0 ;  /* 0x00000000003f7886 */ /* 0x000fe20000040000 */
[----:B------:R-:W-:Y:S01]  /*05d0*/  LOP3.LUT R152, R11, 0xc, R152, 0x78, !PT ;  /* 0x0000000c0b987812 */ /* 0x000fe200078e7898 */
[----:B------:R-:W-:Y:S01]  /*05e0*/  VOTEU.ALL UP3, P1 ;  /* 0x00000000003f7886 */ /* 0x000fe20000860000 */
[----:B----4-:R-:W-:Y:S01]  /*05f0*/  I2FP.F32.U32 R2, R6 ;  /* 0x0000000600027245 */ /* 0x010fe20000201000 */
[----:B------:R-:W-:Y:S01]  /*0600*/  VOTEU.ALL UP4, P1 ;  /* 0x00000000003f7886 */ /* 0x000fe20000880000 */
[----:B------:R-:W4:Y:S01]  /*0610*/  @!UP2 S2UR UR7, SR_CgaCtaId ;  /* 0x000000000007a9c3 */ /* 0x000f220000008800 */
[----:B------:R-:W-:Y:S01]  /*0620*/  LOP3.LUT R8, R8, 0xfffffffc, RZ, 0xc0, !PT ;  /* 0xfffffffc08087812 */ /* 0x000fe200078ec0ff */
[----:B------:R-:W-:Y:S01]  /*0630*/  @!UP2 UMOV UR6, 0x400 ;  /* 0x000004000006a882 */ /* 0x000fe20000000000 */
[----:B------:R-:W-:Y:S01]  /*0640*/  FMUL R2, R2, UR4 ;  /* 0x0000000402027c20 */ /* 0x000fe20008400000 */
[----:B------:R-:W-:Y:S01]  /*0650*/  UMOV UR4, 0x20 ;  /* 0x0000002000047882 */ /* 0x000fe20000000000 */
[----:B------:R-:W-:Y:S01]  /*0660*/  @!UP3 UMOV UR9, 0x400 ;  /* 0x000004000009b882 */ /* 0x000fe20000000000 */
[----:B---3--:R-:W-:Y:S01]  /*0670*/  IMAD.MOV R12, RZ, RZ, -R9 ;  /* 0x000000ffff0c7224 */ /* 0x008fe200078e0a09 */
[----:B------:R-:W-:-:S04]  /*0680*/  @!UP2 UIADD3 UR4, -UR4, 0x100000, URZ ;  /* 0x001000000404a890 */ /* 0x000fc8000fffe13f */
[----:B------:R-:W-:Y:S02]  /*0690*/  @!UP2 USHF.L.U32 UR5, UR4, 0xb, URZ ;  /* 0x0000000b0405a899 */ /* 0x000fe4000800063f */
[----:B------:R-:W-:Y:S01]  /*06a0*/  @!UP2 USHF.L.U32 UR4, UR4, 0x1, URZ ;  /* 0x000000010404a899 */ /* 0x000fe2000800063f */
[----:B------:R-:W3:Y:S01]  /*06b0*/  @!UP3 S2UR UR10, SR_CgaCtaId ;  /* 0x00000000000ab9c3 */ /* 0x000ee20000008800 */
[----:B------:R-:W-:Y:S01]  /*06c0*/  IMAD.IADD R8, R11, 0x1, -R8 ;  /* 0x000000010b087824 */ /* 0x000fe200078e0a08 */
[----:B------:R-:W5:Y:S01]  /*06d0*/  F2I.U32.TRUNC.NTZ R2, R2 ;  /* 0x0000000200027305 */ /* 0x000f62000020f000 */
[----:B-1----:R-:W-:Y:S01]  /*06e0*/  IMAD R21, R13, R12, UR12 ;  /* 0x0000000c0d157e24 */ /* 0x002fe2000f8e020c */
[----:B------:R-:W-:Y:S01]  /*06f0*/  VOTEU.ALL UP5, P1 ;  /* 0x00000000003f7886 */ /* 0x000fe200008a0000 */
[----:B0-----:R-:W-:Y:S01]  /*0700*/  ISETP.EQ.U32.AND P2, PT, R14, 0x1, PT ;  /* 0x000000010e00780c */ /* 0x001fe20003f42070 */
[----:B------:R-:W-:Y:S01]  /*0710*/  VOTEU.ALL UP0, P0 ;  /* 0x00000000003f7886 */ /* 0x000fe20000000000 */
[----:B------:R-:W-:Y:S01]  /*0720*/  VOTEU.ALL UP1, P0 ;  /* 0x00000000003f7886 */ /* 0x000fe20000020000 */
[----:B------:R-:W-:Y:S01]  /*0730*/  ISETP.NE.AND P4, PT, R8, R21, PT ;  /* 0x000000150800720c */ /* 0x000fe20003f85270 */
[----:B------:R0:W1:Y:S01]  /*0740*/  SHFL.IDX PT, R14, R7, RZ, 0x1f ;  /* 0x00001fff070e7589 */ /* 0x00006200000e0000 */
[----:B------:R-:W-:-:S02]  /*0750*/  LOP3.LUT P0, RZ, R3, 0x7, RZ, 0xc0, !PT ;  /* 0x0000000703ff7812 */ /* 0x000fc4000780c0ff */
[----:B------:R-:W-:Y:S02]  /*0760*/  ISETP.GE.U32.AND P6, PT, R35, 0x2, PT ;  /* 0x000000022300780c */ /* 0x000fe40003fc6070 */
[----:B------:R-:W-:Y:S01]  /*0770*/  ISETP.LT.U32.AND P0, PT, R152, 0x8, !P0 ;  /* 0x000000089800780c */ /* 0x000fe20004701070 */
[----:B----4-:R-:W-:Y:S01]  /*0780*/  @!UP2 ULEA UR8, UR7, UR6, 0x18 ;  /* 0x000000060708a291 */ /* 0x010fe2000f8ec03f */
[----:B-----5:R-:W-:Y:S01]  /*0790*/  IMAD.MOV R20, RZ, RZ, -R2 ;  /* 0x000000ffff147224 */ /* 0x020fe200078e0a02 */
[----:B------:R-:W-:-:S04]  /*07a0*/  @!UP3 UIADD3 UR6, -UR11, 0x100000, URZ ;  /* 0x001000000b06b890 */ /* 0x000fc8000fffe13f */
[----:B------:R-:W-:Y:S02]  /*07b0*/  @!UP3 USHF.L.U32 UR7, UR6, 0xb, URZ ;  /* 0x0000000b0607b899 */ /* 0x000fe4000800063f */
[----:B------:R-:W-:Y:S01]  /*07c0*/  @!UP3 USHF.L.U32 UR6, UR6, 0x1, URZ ;  /* 0x000000010606b899 */ /* 0x000fe2000800063f */
[----:B------:R-:W-:Y:S01]  /*07d0*/  VOTEU.ALL UP2, P1 ;  /* 0x00000000003f7886 */ /* 0x000fe20000840000 */
[----:B------:R-:W-:Y:S01]  /*07e0*/  @P4 SHF.R.S32.HI R9, RZ, 0x1f, R152 ;  /* 0x0000001fff094819 */ /* 0x000fe20000011498 */
[----:B--2---:R-:W-:Y:S01]  /*07f0*/  IMAD R2, R25, R20, R6 ;  /* 0x0000001419027224 */ /* 0x004fe200078e0206 */
[----:B---3--:R-:W-:Y:S02]  /*0800*/  @!UP3 ULEA UR9, UR10, UR9, 0x18 ;  /* 0x000000090a09b291 */ /* 0x008fe4000f8ec03f */
[----:B------:R-:W-:Y:S01]  /*0810*/  @P4 LEA.HI R9, R9, R152, RZ, 0x2 ;  /* 0x0000009809094211 */ /* 0x000fe200078f10ff */
[----:B------:R-:W-:Y:S01]  /*0820*/  VOTEU.ALL UP3, P1 ;  /* 0x00000000003f7886 */ /* 0x000fe20000860000 */
[----:B------:R-:W-:Y:S01]  /*0830*/  ISETP.NE.AND P1, PT, R5, 0x3, PT ;  /* 0x000000030500780c */ /* 0x000fe20003f25270 */
[----:B------:R-:W2:Y:S02]  /*0840*/  FENCE.VIEW.ASYNC.S ;  /* 0x00000000000073c6 */ /* 0x000ea40000000000 */
[----:B--2---:R0:W2:Y:S01]  /*0850*/  @!UP0 SYNCS.EXCH.64 URZ, [UR8+0x80], UR4 ;  /* 0x00008004083f85b2 */ /* 0x0040a20008000100 */
[----:B------:R-:W-:-:S02]  /*0860*/  @P4 SHF.R.S32.HI R9, RZ, 0x2, R9 ;  /* 0x00000002ff094819 */ /* 0x000fc40000011409 */
[----:B------:R-:W-:Y:S02]  /*0870*/  ISETP.EQ.OR P1, PT, R5, RZ, !P1 ;  /* 0x000000ff0500720c */ /* 0x000fe40004f22670 */
[----:B------:R-:W-:Y:S02]  /*0880*/  @P4 ISETP.NE.AND P5, PT, R9, R2, PT ;  /* 0x000000020900420c */ /* 0x000fe40003fa5270 */
[----:B------:R-:W-:Y:S02]  /*0890*/  ISETP.EQ.AND P1, PT, R10, RZ, P1 ;  /* 0x000000ff0a00720c */ /* 0x000fe40000f22270 */
[----:B------:R-:W-:Y:S02]  /*08a0*/  SEL R2, RZ, 0x1, !P0 ;  /* 0x00000001ff027807 */ /* 0x000fe40004000000 */
[----:B------:R-:W-:Y:S02]  /*08b0*/  @P4 SEL R153, RZ, 0x1, P5 ;  /* 0x00000001ff994807 */ /* 0x000fe40002800000 */
[----:B------:R-:W-:-:S02]  /*08c0*/  SEL R16, RZ, 0x1, !P1 ;  /* 0x00000001ff107807 */ /* 0x000fc40004800000 */
[----:B------:R-:W-:Y:S01]  /*08d0*/  LOP3.LUT R153, R153, R2, RZ, 0xc0, !PT ;  /* 0x0000000299997212 */ /* 0x000fe200078ec0ff */
[----:B------:R0:W3:Y:S01]  /*08e0*/  @!UP1 SYNCS.EXCH.64 URZ, [UR8+0x88], UR4 ;  /* 0x00008804083f95b2 */ /* 0x0000e20008000100 */
[----:B------:R-:W-:Y:S01]  /*08f0*/  NOP ;  /* 0x0000000000007918 */ /* 0x000fe20000000000 */
[----:B------:R-:W-:Y:S01]  /*0900*/  SEL R16, R16, 0x2, P6 ;  /* 0x0000000210107807 */ /* 0x000fe20003000000 */
[----:B------:R0:W4:Y:S01]  /*0910*/  @!UP2 SYNCS.EXCH.64 URZ, [UR9+0x60], UR6 ;  /* 0x00006006093fa5b2 */ /* 0x0001220008000100 */
[----:B------:R0:W0:Y:S01]  /*0920*/  @!UP3 SYNCS.EXCH.64 URZ, [UR9+0x68], UR6 ;  /* 0x00006806093fb5b2 */ /* 0x0000220008000100 */
[----:B------:R0:W0:Y:S01]  /*0930*/  @!UP4 SYNCS.EXCH.64 URZ, [UR9+0x70], UR6 ;  /* 0x00007006093fc5b2 */ /* 0x0000220008000100 */
[----:B------:R0:W0:Y:S01]  /*0940*/  @!UP5 SYNCS.EXCH.64 URZ, [UR9+0x78], UR6 ;  /* 0x00007806093fd5b2 */ /* 0x0000220008000100 */
[----:B------:R-:W-:Y:S01]  /*0950*/  NOP ;  /* 0x0000000000007918 */ /* 0x000fe20000000000 */
[----:B-12---:R-:W-:Y:S05]  /*0960*/  @!P2 BRA `(.L_x_3) ;  /* 0x000000000008a947 */ /* 0x006fea0003800000 */
[----:B0--34-:R-:W-:Y:S01]  /*0970*/  UCGABAR_ARV ;  /* 0x00000000000079c7 */ /* 0x019fe20008000000 */
[----:B------:R-:W-:Y:S05]  /*0980*/  BRA `(.L_x_4) ;  /* 0x0000000000047947 */ /* 0x000fea0003800000 */
.L_x_3:
[----:B0--34-:R-:W-:Y:S01]  /*0990*/  NOP ;  /* 0x0000000000007918 */ /* 0x019fe20000000000 */
.L_x_4:
[----:B------:R-:W-:Y:S01]  /*09a0*/  ULDC.64 UR4, c[0x0][0x598] ;  /* 0x0001660000047ab9 */ /* 0x000fe20000000a00 */
[----:B------:R-:W-:Y:S01]  /*09b0*/  ULDC.64 UR36, c[0x0][0x208] ;  /* 0x0000820000247ab9 */ /* 0x000fe20000000a00 */
[----:B------:R-:W-:-:S04]  /*09c0*/  ISETP.NE.U32.AND P0, PT, RZ, UR4, PT ;  /* 0x00000004ff007c0c */ /* 0x000fc8000bf05070 */
[----:B------:R-:W-:-:S13]  /*09d0*/  ISETP.NE.AND.EX P0, PT, RZ, UR5, PT, P0 ;  /* 0x00000005ff007c0c */ /* 0x000fda000bf05300 */
[----:B------:R-:W-:Y:S05]  /*09e0*/  @!P0 BRA `(.L_x_5) ;  /* 0x00000000001c8947 */ /* 0x000fea0003800000 */
[----:B------:R-:W0:Y:S02]  /*09f0*/  LDC.64 R8, c[0x0][0x598] ;  /* 0x00016600ff087b82 */ /* 0x000e240000000a00 */
[----:B0-----:R-:W2:Y:S02]  /*0a00*/  LDG.E.64 R8, desc[UR36][R8.64] ;  /* 0x0000002408087981 */ /* 0x001ea4000c1e1b00 */
[----:B--2---:R-:W-:-:S04]  /*0a10*/  ISETP.NE.U32.AND P0, PT, R8, RZ, PT ;  /* 0x000000ff0800720c */ /* 0x004fc80003f05070 */
[----:B------:R-:W-:-:S13]  /*0a20*/  ISETP.NE.AND.EX P0, PT, R9, RZ, PT, P0 ;  /* 0x000000ff0900720c */ /* 0x000fda0003f05300 */
[----:B------:R-:W-:Y:S05]  /*0a30*/  @!P0 BRA `(.L_x_5) ;  /* 0x0000000000088947 */ /* 0x000fea0003800000 */
[----:B------:R0:W5:Y:S01]  /*0a40*/  LD.E R154, desc[UR36][R8.64] ;  /* 0x00000024089a7980 */ /* 0x000162000c101900 */
[----:B------:R-:W-:Y:S05]  /*0a50*/  BRA `(.L_x_6) ;  /* 0x0000000000247947 */ /* 0x000fea0003800000 */
.L_x_5:
[----:B------:R-:W-:Y:S02]  /*0a60*/  ULDC.64 UR4, c[0x0][0x588] ;  /* 0x0001620000047ab9 */ /* 0x000fe40000000a00 */
[----:B------:R-:W-:-:S04]  /*0a70*/  ISETP.NE.U32.AND P0, PT, RZ, UR4, PT ;  /* 0x00000004ff007c0c */ /* 0x000fc8000bf05070 */
[----:B------:R-:W-:-:S13]  /*0a80*/  ISETP.NE.AND.EX P0, PT, RZ, UR5, PT, P0 ;  /* 0x00000005ff007c0c */ /* 0x000fda000bf05300 */
[----:B------:R-:W-:Y:S05]  /*0a90*/  @!P0 BRA `(.L_x_7) ;  /* 0x00000000000c8947 */ /* 0x000fea0003800000 */
[----:B------:R-:W0:Y:S02]  /*0aa0*/  LDC.64 R154, c[0x0][0x588] ;  /* 0x00016200ff9a7b82 */ /* 0x000e240000000a00 */
[----:B0-----:R1:W5:Y:S01]  /*0ab0*/  LDG.E R154, desc[UR36][R154.64] ;  /* 0x000000249a9a7981 */ /* 0x001362000c1e1900 */
[----:B------:R-:W-:Y:S05]  /*0ac0*/  BRA `(.L_x_6) ;  /* 0x0000000000087947 */ /* 0x000fea0003800000 */
.L_x_7:
[----:B------:R-:W-:Y:S02]  /*0ad0*/  ULDC UR4, c[0x0][0x580] ;  /* 0x0001600000047ab9 */ /* 0x000fe40000000800 */
[----:B------:R-:W-:-:S07]  /*0ae0*/  IMAD.U32 R154, RZ, RZ, UR4 ;  /* 0x00000004ff9a7e24 */ /* 0x000fce000f8e00ff */
.L_x_6:
[----:B------:R-:W-:Y:S02]  /*0af0*/  ULDC.64 UR4, c[0x0][0x5a0] ;  /* 0x0001680000047ab9 */ /* 0x000fe40000000a00 */
[----:B------:R-:W-:-:S04]  /*0b00*/  ISETP.NE.U32.AND P0, PT, RZ, UR4, PT ;  /* 0x00000004ff007c0c */ /* 0x000fc8000bf05070 */
[----:B------:R-:W-:-:S13]  /*0b10*/  ISETP.NE.AND.EX P0, PT, RZ, UR5, PT, P0 ;  /* 0x00000005ff007c0c */ /* 0x000fda000bf05300 */
[----:B------:R-:W-:Y:S05]  /*0b20*/  @!P0 BRA `(.L_x_8) ;  /* 0x00000000001c8947 */ /* 0x000fea0003800000 */
[----:B0-----:R-:W0:Y:S02]  /*0b30*/  LDC.64 R8, c[0x0][0x5a0] ;  /* 0x00016800ff087b82 */ /* 0x001e240000000a00 */
[----:B0-----:R-:W2:Y:S02]  /*0b40*/  LDG.E.64 R8, desc[UR36][R8.64] ;  /* 0x0000002408087981 */ /* 0x001ea4000c1e1b00 */
[----:B--2---:R-:W-:-:S04]  /*0b50*/  ISETP.NE.U32.AND P0, PT, R8, RZ, PT ;  /* 0x000000ff0800720c */ /* 0x004fc80003f05070 */
[----:B------:R-:W-:-:S13]  /*0b60*/  ISETP.NE.AND.EX P0, PT, R9, RZ, PT, P0 ;  /* 0x000000ff0900720c */ /* 0x000fda0003f05300 */
[----:B------:R-:W-:Y:S05]  /*0b70*/  @!P0 BRA `(.L_x_8) ;  /* 0x0000000000088947 */ /* 0x000fea0003800000 */
[----:B-1----:R0:W5:Y:S01]  /*0b80*/  LD.E R155, desc[UR36][R8.64] ;  /* 0x00000024089b7980 */ /* 0x002162000c101900 */
[----:B------:R-:W-:Y:S05]  /*0b90*/  BRA `(.L_x_9) ;  /* 0x0000000000247947 */ /* 0x000fea0003800000 */
.L_x_8:
[----:B------:R-:W-:Y:S02]  /*0ba0*/  ULDC.64 UR4, c[0x0][0x590] ;  /* 0x0001640000047ab9 */ /* 0x000fe40000000a00 */
[----:B------:R-:W-:-:S04]  /*0bb0*/  ISETP.NE.U32.AND P0, PT, RZ, UR4, PT ;  /* 0x00000004ff007c0c */ /* 0x000fc8000bf05070 */
[----:B------:R-:W-:-:S13]  /*0bc0*/  ISETP.NE.AND.EX P0, PT, RZ, UR5, PT, P0 ;  /* 0x00000005ff007c0c */ /* 0x000fda000bf05300 */
[----:B------:R-:W-:Y:S05]  /*0bd0*/  @!P0 BRA `(.L_x_10) ;  /* 0x00000000000c8947 */ /* 0x000fea0003800000 */
[----:B0-----:R-:W1:Y:S02]  /*0be0*/  LDC.64 R8, c[0x0][0x590] ;  /* 0x00016400ff087b82 */ /* 0x001e640000000a00 */
[----:B-1----:R1:W5:Y:S01]  /*0bf0*/  LDG.E R155, desc[UR36][R8.64] ;  /* 0x00000024089b7981 */ /* 0x002362000c1e1900 */
[----:B------:R-:W-:Y:S05]  /*0c00*/  BRA `(.L_x_9) ;  /* 0x0000000000087947 */ /* 0x000fea0003800000 */
.L_x_10:
[----:B------:R-:W-:Y:S02]  /*0c10*/  ULDC UR4, c[0x0][0x584] ;  /* 0x0001610000047ab9 */ /* 0x000fe40000000800 */
[----:B-1----:R-:W-:-:S07]  /*0c20*/  IMAD.U32 R155, RZ, RZ, UR4 ;  /* 0x00000004ff9b7e24 */ /* 0x002fce000f8e00ff */
.L_x_9:
[----:B------:R-:W2:Y:S01]  /*0c30*/  LDC R2, c[0x0][0x65c] ;  /* 0x00019700ff027b82 */ /* 0x000ea20000000800 */
[----:B------:R-:W-:Y:S01]  /*0c40*/  ULDC UR6, c[0x0][0x28c] ;  /* 0x0000a30000067ab9 */ /* 0x000fe20000000800 */
[----:B------:R-:W-:Y:S01]  /*0c50*/  ISETP.NE.AND P0, PT, R10, 0x2, PT ;  /* 0x000000020a00780c */ /* 0x000fe20003f05270 */
[----:B------:R-:W-:Y:S01]  /*0c60*/  UIADD3 UR6, UR6, 0x1f, URZ ;  /* 0x0000001f06067890 */ /* 0x000fe2000fffe03f */
[----:B01----:R-:W-:Y:S01]  /*0c70*/  IMAD.U32 R8, RZ, RZ, UR12 ;  /* 0x0000000cff087e24 */ /* 0x003fe2000f8e00ff */
[----:B------:R-:W-:Y:S01]  /*0c80*/  UMOV UR38, URZ ;  /* 0x0000003f00267c82 */ /* 0x000fe20008000000 */
[----:B------:R-:W-:Y:S01]  /*0c90*/  IMAD.MOV.U32 R9, RZ, RZ, RZ ;  /* 0x000000ffff097224 */ /* 0x000fe200078e00ff */
[----:B------:R-:W-:Y:S01]  /*0ca0*/  USHF.R.S32.HI UR7, URZ, 0x1f, UR6 ;  /* 0x0000001f3f077899 */ /* 0x000fe20008011406 */
[----:B------:R-:W-:Y:S01]  /*0cb0*/  UMOV UR39, URZ ;  /* 0x0000003f00277c82 */ /* 0x000fe20008000000 */
[----:B------:R-:W-:Y:S02]  /*0cc0*/  ULDC.64 UR8, c[0x0][0x650] ;  /* 0x0001940000087ab9 */ /* 0x000fe40000000a00 */
[----:B------:R-:W-:-:S04]  /*0cd0*/  ULEA.HI UR7, UR7, UR6, URZ, 0x5 ;  /* 0x0000000607077291 */ /* 0x000fc8000f8f283f */
[----:B------:R-:W-:Y:S01]  /*0ce0*/  USHF.R.S32.HI UR40, URZ, 0x5, UR7 ;  /* 0x000000053f287899 */ /* 0x000fe20008011407 */
[----:B--2---:R-:W-:-:S13]  /*0cf0*/  ISETP.NE.AND P1, PT, R2, 0x1, PT ;  /* 0x000000010200780c */ /* 0x004fda0003f25270 */
[----:B------:R-:W0:Y:S01]  /*0d00*/  @P1 LDC R19, c[0x0][0x10] ;  /* 0x00000400ff131b82 */ /* 0x000e220000000800 */
[----:B------:R-:W-:Y:S02]  /*0d10*/  @P1 IMAD.MOV.U32 R7, RZ, RZ, RZ ;  /* 0x000000ffff071224 */ /* 0x000fe400078e00ff */
[----:B------:R-:W-:-:S05]  /*0d20*/  @P1 IMAD.MOV.U32 R17, RZ, RZ, RZ ;  /* 0x000000ffff111224 */ /* 0x000fca00078e00ff */
[----:B------:R-:W1:Y:S01]  /*0d30*/  @!P1 LDC R11, c[0x0][0xc] ;  /* 0x00000300ff0b9b82 */ /* 0x000e620000000800 */
[----:B------:R-:W-:Y:S01]  /*0d40*/  ULDC UR4, c[0x0][0xc] ;  /* 0x0000030000047ab9 */ /* 0x000fe20000000800 */
[----:B------:R-:W-:Y:S02]  /*0d50*/  ULDC UR5, c[0x0][0x10] ;  /* 0x0000040000057ab9 */ /* 0x000fe40000000800 */
[----:B------:R-:W-:-:S04]  /*0d60*/  UIMAD.WIDE.U32 UR4, UR4, UR5, URZ ;  /* 0x00000005040472a5 */ /* 0x000fc8000f8e003f */
[----:B------:R-:W2:Y:S01]  /*0d70*/  LDC R2, c[0x0][0x14] ;  /* 0x00000500ff027b82 */ /* 0x000ea20000000800 */
[----:B0-----:R-:W-:-:S04]  /*0d80*/  @P1 IMAD.WIDE.U32 R18, R19, UR12, R6 ;  /* 0x0000000c13121c25 */ /* 0x001fc8000f8e0006 */
[----:B------:R-:W-:Y:S02]  /*0d90*/  @P1 IMAD.IADD R17, R19, 0x1, R17 ;  /* 0x0000000113111824 */ /* 0x000fe400078e0211 */
[----:B-1----:R-:W-:-:S04]  /*0da0*/  @!P1 IMAD.WIDE.U32 R8, R6, R11, R8 ;  /* 0x0000000b06089225 */ /* 0x002fc800078e0008 */
[----:B------:R-:W-:Y:S02]  /*0db0*/  @!P1 IMAD.MOV.U32 R18, RZ, RZ, R8 ;  /* 0x000000ffff129224 */ /* 0x000fe400078e0008 */
[----:B------:R-:W-:Y:S02]  /*0dc0*/  @!P1 IMAD.MOV.U32 R17, RZ, RZ, R9 ;  /* 0x000000ffff119224 */ /* 0x000fe400078e0009 */
[----:B--2---:R-:W-:-:S04]  /*0dd0*/  IMAD.WIDE.U32 R12, R2, UR4, RZ ;  /* 0x00000004020c7c25 */ /* 0x004fc8000f8e00ff */
[----:B------:R-:W-:Y:S01]  /*0de0*/  IMAD R23, R2, UR5, RZ ;  /* 0x0000000502177c24 */ /* 0x000fe2000f8e02ff */
[----:B------:R0:W-:Y:S03]  /*0df0*/  STL.64 [R1], R12 ;  /* 0x0000000c01007387 */ /* 0x0001e60000100a00 */
[----:B------:R-:W-:Y:S01]  /*0e00*/  IMAD.IADD R23, R13, 0x1, R23 ;  /* 0x000000010d177824 */ /* 0x000fe200078e0217 */
[----:B------:R-:W-:Y:S06]  /*0e10*/  @P0 BRA `(.L_x_11) ;  /* 0x0000000000200947 */ /* 0x000fec0003800000 */
[----:B------:R-:W-:Y:S01]  /*0e20*/  UISETP.GE.U32.AND UP0, UPT, UR40, 0x5, UPT ;  /* 0x000000052800788c */ /* 0x000fe2000bf06070 */
[----:B------:R-:W-:Y:S01]  /*0e30*/  IADD3 R18, P0, R18, R12, RZ ;  /* 0x0000000c12127210 */ /* 0x000fe20007f1e0ff */
[----:B------:R-:W-:Y:S01]  /*0e40*/  UIMAD.WIDE.U32 UR4, UR40, -0x33333333, URZ ;  /* 0xcccccccd280478a5 */ /* 0x000fe2000f8e003f */
[----:B------:R-:W-:-:S03]  /*0e50*/  UMOV UR39, URZ ;  /* 0x0000003f00277c82 */ /* 0x000fc60008000000 */
[----:B------:R-:W-:Y:S01]  /*0e60*/  USHF.R.U32.HI UR4, URZ, 0x2, UR5 ;  /* 0x000000023f047899 */ /* 0x000fe20008011605 */
[----:B------:R-:W-:-:S03]  /*0e70*/  IMAD.X R17, R23, 0x1, R17, P0 ;  /* 0x0000000117117824 */ /* 0x000fc600000e0611 */
[----:B------:R-:W-:Y:S02]  /*0e80*/  UIMAD UR38, UR4, -0x5, UR40 ;  /* 0xfffffffb042678a4 */ /* 0x000fe4000f8e0228 */
[----:B------:R-:W-:-:S12]  /*0e90*/  @UP0 ULOP3.LUT UR39, UR4, 0x1, URZ, 0xc0, !UPT ;  /* 0x0000000104270892 */ /* 0x000fd8000f8ec03f */
.L_x_11:
[----:B------:R-:W-:Y:S01]  /*0ea0*/  ISETP.GE.U32.AND P0, PT, R18, UR8, PT ;  /* 0x0000000812007c0c */ /* 0x000fe2000bf06070 */
[----:B------:R-:W-:Y:S01]  /*0eb0*/  IMAD.MOV.U32 R19, RZ, RZ, -0x1 ;  /* 0xffffffffff137424 */ /* 0x000fe200078e00ff */
[----:B------:R-:W-:Y:S01]  /*0ec0*/  PRMT R8, RZ, 0x7610, R8 ;  /* 0x00007610ff087816 */ /* 0x000fe20000000008 */
[----:B------:R-:W-:Y:S01]  /*0ed0*/  IMAD.MOV.U32 R22, RZ, RZ, -0x1 ;  /* 0xffffffffff167424 */ /* 0x000fe200078e00ff */
[----:B------:R-:W-:Y:S01]  /*0ee0*/  ISETP.GE.U32.AND.EX P0, PT, R17, UR9, PT, P0 ;  /* 0x0000000911007c0c */ /* 0x000fe2000bf06100 */
[----:B------:R-:W-:-:S12]  /*0ef0*/  IMAD.MOV.U32 R2, RZ, RZ, -0x1 ;  /* 0xffffffffff027424 */ /* 0x000fd800078e00ff */
[----:B------:R-:W-:Y:S05]  /*0f00*/  @P0 BRA `(.L_x_12) ;  /* 0x00000004002c0947 */ /* 0x000fea0003800000 */
[----:B------:R-:W1:Y:S01]  /*0f10*/  LDC.64 R26, c[0x0][0x628] ;  /* 0x00018a00ff1a7b82 */ /* 0x000e620000000a00 */
[----:B------:R-:W-:Y:S02]  /*0f20*/  IMAD.MOV.U32 R8, RZ, RZ, R18 ;  /* 0x000000ffff087224 */ /* 0x000fe400078e0012 */
[----:B------:R-:W-:-:S05]  /*0f30*/  IMAD.MOV.U32 R9, RZ, RZ, R17 ;  /* 0x000000ffff097224 */ /* 0x000fca00078e0011 */
[----:B------:R-:W2:Y:S08]  /*0f40*/  LDC R2, c[0x0][0x630] ;  /* 0x00018c00ff027b82 */ /* 0x000eb00000000800 */
[----:B------:R-:W3:Y:S01]  /*0f50*/  LDC.64 R28, c[0x0][0x620] ;  /* 0x00018800ff1c7b82 */ /* 0x000ee20000000a00 */
[----:B-1----:R-:W-:-:S04]  /*0f60*/  ISETP.NE.U32.AND P0, PT, R26, RZ, PT ;  /* 0x000000ff1a00720c */ /* 0x002fc80003f05070 */
[----:B------:R-:W-:-:S13]  /*0f70*/  ISETP.NE.AND.EX P0, PT, R27, RZ, PT, P0 ;  /* 0x000000ff1b00720c */ /* 0x000fda0003f05300 */
[----:B--23--:R-:W-:Y:S05]  /*0f80*/  @!P0 BRA `(.L_x_13) ;  /* 0x0000000000288947 */ /* 0x00cfea0003800000 */
[----:B0-----:R-:W0:Y:S02]  /*0f90*/  LDC R13, c[0x0][0x634] ;  /* 0x00018d00ff0d7b82 */ /* 0x001e240000000800 */
[----:B0-----:R-:W-:-:S05]  /*0fa0*/  IADD3 R13, P0, R18, R13, RZ ;  /* 0x0000000d120d7210 */ /* 0x001fca0007f1e0ff */
[----:B------:R-:W-:-:S04]  /*0fb0*/  IMAD.X R15, RZ, RZ, R17, P0 ;  /* 0x000000ffff0f7224 */ /* 0x000fc800000e0611 */
[----:B------:R-:W-:-:S04]  /*0fc0*/  IMAD.WIDE.U32 R8, R15, R26, RZ ;  /* 0x0000001a0f087225 */ /* 0x000fc800078e00ff */
[----:B------:R-:W-:-:S04]  /*0fd0*/  IMAD.WIDE.U32 R10, P0, R13, R27, R8 ;  /* 0x0000001b0d0a7225 */ /* 0x000fc80007800008 */
[----:B------:R-:W-:-:S04]  /*0fe0*/  IMAD.WIDE.U32 R8, R13, R26, RZ ;  /* 0x0000001a0d087225 */ /* 0x000fc800078e00ff */
[----:B------:R-:W-:Y:S01]  /*0ff0*/  IMAD.X R13, RZ, RZ, RZ, P0 ;  /* 0x000000ffff0d7224 */ /* 0x000fe200000e06ff */
[----:B------:R-:W-:Y:S01]  /*1000*/  IADD3 RZ, P0, R9, R10, RZ ;  /* 0x0000000a09ff7210 */ /* 0x000fe20007f1e0ff */
[----:B------:R-:W-:-:S04]  /*1010*/  IMAD.MOV.U32 R12, RZ, RZ, R11 ;  /* 0x000000ffff0c7224 */ /* 0x000fc800078e000b */
[----:B------:R-:W-:-:S08]  /*1020*/  IMAD.WIDE.U32.X R8, R15, R27, R12, P0 ;  /* 0x0000001b0f087225 */ /* 0x000fd000000e040c */
.L_x_13:
[----:B------:R-:W1:Y:S01]  /*1030*/  LDC.64 R32, c[0x0][0x640] ;  /* 0x00019000ff207b82 */ /* 0x000e620000000a00 */
[-C--:B------:R-:W-:Y:S01]  /*1040*/  SHF.R.U64 R30, R8, R2.reuse, R9 ;  /* 0x00000002081e7219 */ /* 0x080fe20000001209 */
[----:B------:R-:W-:Y:S01]  /*1050*/  IMAD.MOV.U32 R19, RZ, RZ, R17 ;  /* 0x000000ffff137224 */ /* 0x000fe200078e0011 */
[----:B------:R-:W-:Y:S01]  /*1060*/  SHF.R.U32.HI R2, RZ, R2, R9 ;  /* 0x00000002ff027219 */ /* 0x000fe20000011609 */
[----:B------:R-:W-:Y:S01]  /*1070*/  IMAD.MOV.U32 R26, RZ, RZ, 0x1 ;  /* 0x00000001ff1a7424 */ /* 0x000fe200078e00ff */
[----:B------:R-:W-:-:S03]  /*1080*/  IADD3 R11, P0, RZ, -R30, RZ ;  /* 0x8000001eff0b7210 */ /* 0x000fc60007f1e0ff */
[----:B------:R-:W2:Y:S02]  /*1090*/  LDC R10, c[0x0][0x618] ;  /* 0x00018600ff0a7b82 */ /* 0x000ea40000000800 */
[----:B------:R-:W-:-:S04]  /*10a0*/  IMAD.X R9, RZ, RZ, ~R2, P0 ;  /* 0x000000ffff097224 */ /* 0x000fc800000e0e02 */
[-C--:B------:R-:W-:Y:S02]  /*10b0*/  IMAD R2, R9, R28.reuse, RZ ;  /* 0x0000001c09027224 */ /* 0x080fe400078e02ff */
[----:B0-----:R-:W0:Y:S01]  /*10c0*/  LDC R13, c[0x0][0x608] ;  /* 0x00018200ff0d7b82 */ /* 0x001e220000000800 */
[----:B------:R-:W-:-:S04]  /*10d0*/  IMAD.WIDE.U32 R8, R11, R28, R18 ;  /* 0x0000001c0b087225 */ /* 0x000fc800078e0012 */
[----:B------:R-:W-:Y:S02]  /*10e0*/  IMAD R11, R11, R29, R2 ;  /* 0x0000001d0b0b7224 */ /* 0x000fe400078e0202 */
[----:B------:R-:W-:Y:S01]  /*10f0*/  IMAD.MOV.U32 R2, RZ, RZ, -0x1 ;  /* 0xffffffffff027424 */ /* 0x000fe200078e00ff */
[----:B------:R-:W3:Y:S01]  /*1100*/  LDC R31, c[0x0][0x658] ;  /* 0x00019600ff1f7b82 */ /* 0x000ee20000000800 */
[----:B------:R-:W-:Y:S01]  /*1110*/  IMAD.IADD R9, R9, 0x1, R11 ;  /* 0x0000000109097824 */ /* 0x000fe200078e020b */
[----:B-1----:R-:W-:-:S04]  /*1120*/  ISETP.NE.U32.AND P0, PT, R32, RZ, PT ;  /* 0x000000ff2000720c */ /* 0x002fc80003f05070 */
[----:B------:R-:W-:Y:S02]  /*1130*/  ISETP.NE.AND.EX P0, PT, R33, RZ, PT, P0 ;  /* 0x000000ff2100720c */ /* 0x000fe40003f05300 */
[----:B------:R-:W1:Y:S01]  /*1140*/  LDC R29, c[0x0][0x600] ;  /* 0x00018000ff1d7b82 */ /* 0x000e620000000800 */
[-CC-:B--2---:R-:W-:Y:S02]  /*1150*/  SHF.R.U64 R27, R8, R10.reuse, R9.reuse ;  /* 0x0000000a081b7219 */ /* 0x184fe40000001209 */
[----:B------:R-:W-:-:S05]  /*1160*/  SHF.R.U32.HI R8, RZ, R10, R9 ;  /* 0x0000000aff087219 */ /* 0x000fca0000011609 */
[----:B------:R-:W2:Y:S01]  /*1170*/  LDC R22, c[0x0][0x648] ;  /* 0x00019200ff167b82 */ /* 0x000ea20000000800 */
[-CC-:B0-----:R-:W-:Y:S02]  /*1180*/  SHF.R.U64 R34, R27, R13.reuse, R8.reuse ;  /* 0x0000000d1b227219 */ /* 0x181fe40000001208 */
[----:B------:R-:W-:-:S05]  /*1190*/  SHF.R.U32.HI R8, RZ, R13, R8 ;  /* 0x0000000dff087219 */ /* 0x000fca0000011608 */
[----:B------:R-:W0:Y:S01]  /*11a0*/  LDC R24, c[0x0][0x638] ;  /* 0x00018e00ff187b82 */ /* 0x000e220000000800 */
[-CC-:B---3--:R-:W-:Y:S02]  /*11b0*/  SHF.R.U64 R36, R34, R31.reuse, R8.reuse ;  /* 0x0000001f22247219 */ /* 0x188fe40000001208 */
[-C--:B------:R-:W-:Y:S02]  /*11c0*/  SHF.L.U32 R2, R2, R31.reuse, RZ ;  /* 0x0000001f02027219 */ /* 0x080fe400000006ff */
[----:B------:R-:W-:Y:S01]  /*11d0*/  SHF.R.U32.HI R9, RZ, R31, R8 ;  /* 0x0000001fff097219 */ /* 0x000fe20000011608 */
[----:B------:R-:W-:Y:S01]  /*11e0*/  IMAD.MOV.U32 R8, RZ, RZ, R36 ;  /* 0x000000ffff087224 */ /* 0x000fe200078e0024 */
[----:B------:R-:W-:Y:S01]  /*11f0*/  LOP3.LUT R15, RZ, R2, RZ, 0x33, !PT ;  /* 0x00000002ff0f7212 */ /* 0x000fe200078e33ff */
[----:B------:R-:W3:Y:S01]  /*1200*/  LDC R28, c[0x0][0x610] ;  /* 0x00018400ff1c7b82 */ /* 0x000ee20000000800 */
[----:B------:R-:W-:Y:S05]  /*1210*/  @!P0 BRA `(.L_x_14) ;  /* 0x0000000000288947 */ /* 0x000fea0003800000 */
[----:B------:R-:W4:Y:S02]  /*1220*/  LDC R13, c[0x0][0x64c] ;  /* 0x00019300ff0d7b82 */ /* 0x000f240000000800 */
[----:B----4-:R-:W-:-:S05]  /*1230*/  IADD3 R13, P0, R36, R13, RZ ;  /* 0x0000000d240d7210 */ /* 0x010fca0007f1e0ff */
        /* <DEDUP_REMOVED lines=8> */
.L_x_14:
[----:B--2---:R-:W-:Y:S01]  /*12c0*/  SHF.R.U64 R7, R8, R22, R9 ;  /* 0x0000001608077219 */ /* 0x004fe20000001209 */
[----:B-1----:R-:W-:Y:S01]  /*12d0*/  VIADD R8, R29, 0xffffffff ;  /* 0xffffffff1d087836 */ /* 0x002fe20000000000 */
[----:B------:R-:W-:Y:S01]  /*12e0*/  SHF.L.U32 R2, R26, R31, RZ ;  /* 0x0000001f1a027219 */ /* 0x000fe200000006ff */
[----:B------:R-:W-:Y:S01]  /*12f0*/  @P1 IMAD R21, R25, R20, R6 ;  /* 0x0000001419151224 */ /* 0x000fe200078e0206 */
[----:B------:R-:W-:Y:S01]  /*1300*/  LOP3.LUT R15, R34, R15, RZ, 0xc0, !PT ;  /* 0x0000000f220f7212 */ /* 0x000fe200078ec0ff */
[----:B------:R-:W-:Y:S01]  /*1310*/  IMAD.MOV R9, RZ, RZ, -R7 ;  /* 0x000000ffff097224 */ /* 0x000fe200078e0a07 */
[----:B------:R-:W-:-:S03]  /*1320*/  LOP3.LUT R8, R27, R8, RZ, 0xc0, !PT ;  /* 0x000000081b087212 */ /* 0x000fc600078ec0ff */
[----:B------:R-:W-:Y:S02]  /*1330*/  IMAD R6, R2, R7, R15 ;  /* 0x0000000702067224 */ /* 0x000fe400078e020f */
[----:B0-----:R-:W-:Y:S02]  /*1340*/  IMAD R2, R9, R24, R36 ;  /* 0x0000001809027224 */ /* 0x001fe400078e0224 */
[----:B---3--:R-:W-:Y:S02]  /*1350*/  IMAD R19, R6, R28, R21 ;  /* 0x0000001c06137224 */ /* 0x008fe400078e0215 */
[----:B------:R-:W-:Y:S02]  /*1360*/  IMAD R2, R2, R29, R8 ;  /* 0x0000001d02027224 */ /* 0x000fe400078e0208 */
[----:B------:R-:W-:-:S03]  /*1370*/  IMAD.MOV.U32 R6, RZ, RZ, 0x1 ;  /* 0x00000001ff067424 */ /* 0x000fc600078e00ff */
[----:B------:R-:W-:Y:S02]  /*1380*/  SEL R22, R2, R19, !P1 ;  /* 0x0000001302167207 */ /* 0x000fe40004800000 */
[----:B------:R-:W-:Y:S01]  /*1390*/  SEL R19, R19, R2, !P1 ;  /* 0x0000000213137207 */ /* 0x000fe20004800000 */
[----:B------:R-:W-:Y:S01]  /*13a0*/  IMAD.MOV.U32 R2, RZ, RZ, R30 ;  /* 0x000000ffff027224 */ /* 0x000fe200078e001e */
[----:B------:R-:W-:-:S07]  /*13b0*/  PRMT R8, R6, 0x7610, R8 ;  /* 0x0000761006087816 */ /* 0x000fce0000000008 */
.L_x_12:
[----:B------:R-:W-:Y:S05]  /*13c0*/  @!P2 BRA `(.L_x_15) ;  /* 0x00000000000ca947 */ /* 0x000fea0003800000 */
[----:B------:R-:W-:Y:S01]  /*13d0*/  UCGABAR_WAIT ;  /* 0x0000000000007dc7 */ /* 0x000fe20008000000 */
[----:B------:R-:W-:Y:S01]  /*13e0*/  CCTL.IVALL ;  /* 0x00000000ff00798f */ /* 0x000fe20002000000 */
[----:B------:R-:W-:Y:S05]  /*13f0*/  BRA `(.L_x_16) ;  /* 0x0000000000047947 */ /* 0x000fea0003800000 */
.L_x_15:
[----:B------:R-:W-:Y:S06]  /*1400*/  BAR.SYNC.DEFER_BLOCKING 0x0 ;  /* 0x0000000000007b1d */ /* 0x000fec0000010000 */
.L_x_16:
[----:B------:R-:W-:Y:S05]  /*1410*/  @!P3 BRA `(.L_x_17) ;  /* 0x000000900088b947 */ /* 0x000fea0003800000 */
[----:B------:R-:W-:-:S13]  /*1420*/  ISETP.GT.U32.AND P0, PT, R35, 0x1, PT ;  /* 0x000000012300780c */ /* 0x000fda0003f04070 */
[----:B------:R-:W-:Y:S05]  /*1430*/  @P0 EXIT ;  /* 0x000000000000094d */ /* 0x000fea0003800000 */
.L_x_18:
[----:B------:R-:W-:-:S08]  /*1440*/  NOP ;  /* 0x0000000000007918 */ /* 0x000fd00000000000 */
[----:B------:R-:W1:Y:S02]  /*1450*/  USETMAXREG.TRY_ALLOC.CTAPOOL UP0, 0xe8 ;  /* 0x000000e8000079c8 */ /* 0x000e640008000600 */
[----:B-1----:R-:W-:-:S13]  /*1460*/  PLOP3.LUT P0, PT, PT, PT, UP0, 0x80, 0x0 ;  /* 0x000000000000781c */ /* 0x002fda0003f0f008 */
[----:B------:R-:W-:Y:S05]  /*1470*/  @!P0 BRA `(.L_x_18) ;  /* 0xfffffffc00f08947 */ /* 0x000fea000383ffff */
[----:B------:R-:W-:-:S13]  /*1480*/  LOP3.LUT P0, RZ, R8, 0xff, RZ, 0xc0, !PT ;  /* 0x000000ff08ff7812 */ /* 0x000fda000780c0ff */
[----:B------:R-:W-:Y:S05]  /*1490*/  @!P0 EXIT ;  /* 0x000000000000894d */ /* 0x000fea0003800000 */
[----:B------:R-:W1:Y:S01]  /*14a0*/  S2UR UR4, SR_CgaCtaId ;  /* 0x00000000000479c3 */ /* 0x000e620000008800 */
[----:B------:R-:W-:Y:S01]  /*14b0*/  VIADD R14, R14, 0xffffffff ;  /* 0xffffffff0e0e7836 */ /* 0x000fe20000000000 */
[CC--:B------:R-:W-:Y:S01]  /*14c0*/  LEA.HI R4, R0.reuse, R3.reuse, RZ, 0x2 ;  /* 0x0000000300047211 */ /* 0x0c0fe200078f10ff */
[----:B------:R-:W-:Y:S01]  /*14d0*/  UMOV UR41, 0x400 ;  /* 0x0000040000297882 */ /* 0x000fe20000000000 */
[----:B------:R-:W-:Y:S01]  /*14e0*/  LEA.HI R0, R0, R3, RZ, 0x5 ;  /* 0x0000000300007211 */ /* 0x000fe200078f28ff */
[----:B------:R-:W-:Y:S01]  /*14f0*/  UISETP.LT.AND UP0, UPT, UR40, 0x1, UPT ;  /* 0x000000012800788c */ /* 0x000fe2000bf01270 */
[----:B------:R-:W-:Y:S01]  /*1500*/  R2UR UR42, R14 ;  /* 0x000000000e2a72ca */ /* 0x000fe200000e0000 */
[----:B------:R-:W-:Y:S01]  /*1510*/  USHF.L.U32 UR44, UR40, 0x1, URZ ;  /* 0x00000001282c7899 */ /* 0x000fe2000800063f */
[--C-:B------:R-:W-:Y:S01]  /*1520*/  SHF.R.S32.HI R156, RZ, 0x2, R4.reuse ;  /* 0x00000002ff9c7819 */ /* 0x100fe20000011404 */
[----:B------:R-:W-:Y:S01]  /*1530*/  USEL UR43, UR40, 0x1, UP0 ;  /* 0x00000001282b7887 */ /* 0x000fe20008000000 */
[----:B------:R-:W-:-:S02]  /*1540*/  SHF.R.S32.HI R5, RZ, 0x1f, R4 ;  /* 0x0000001fff057819 */ /* 0x000fc40000011404 */
[----:B------:R-:W-:Y:S01]  /*1550*/  LOP3.LUT R158, R4, 0xfffffffc, RZ, 0xc0, !PT ;  /* 0xfffffffc049e7812 */ /* 0x000fe200078ec0ff */
[----:B------:R-:W-:Y:S01]  /*1560*/  UIADD3 UR43, -UR43, UR40, URZ ;  /* 0x000000282b2b7290 */ /* 0x000fe2000fffe13f */
[----:B------:R-:W-:Y:S02]  /*1570*/  LEA.HI R5, R5, R156, RZ, 0x3 ;  /* 0x0000009c05057211 */ /* 0x000fe400078f18ff */
[----:B------:R-:W-:Y:S01]  /*1580*/  ISETP.NE.AND P0, PT, R14, RZ, PT ;  /* 0x000000ff0e00720c */ /* 0x000fe20003f05270 */
[----:B------:R-:W-:Y:S01]  /*1590*/  IMAD.IADD R158, R3, 0x1, -R158 ;  /* 0x00000001039e7824 */ /* 0x000fe200078e0a9e */
[----:B------:R-:W-:Y:S01]  /*15a0*/  LOP3.LUT R5, R5, 0xfffffff8, RZ, 0xc0, !PT ;  /* 0xfffffff805057812 */ /* 0x000fe200078ec0ff */
[----:B------:R-:W-:Y:S01]  /*15b0*/  USHF.L.U32 UR42, UR42, 0x3, URZ ;  /* 0x000000032a2a7899 */ /* 0x000fe2000800063f */
[----:B------:R-:W-:Y:S02]  /*15c0*/  LOP3.LUT R176, R16, 0x1, RZ, 0xfc, !PT ;  /* 0x0000000110b07812 */ /* 0x000fe400078efcff */
[----:B------:R-:W-:Y:S01]  /*15d0*/  SEL R177, RZ, 0x1, P0 ;  /* 0x00000001ffb17807 */ /* 0x000fe20000000000 */
[----:B------:R-:W-:Y:S01]  /*15e0*/  IMAD.IADD R156, R156, 0x1, -R5 ;  /* 0x000000019c9c7824 */ /* 0x000fe200078e0a05 */
[----:B-1----:R-:W-:Y:S01]  /*15f0*/  ULEA UR41, UR4, UR41, 0x18 ;  /* 0x0000002904297291 */ /* 0x002fe2000f8ec03f */
[----:B------:R-:W-:Y:S01]  /*1600*/  SHF.R.S32.HI R5, RZ, 0x5, R0 ;  /* 0x00000005ff057819 */ /* 0x000fe20000011400 */
[----:B------:R-:W-:Y:S01]  /*1610*/  IMAD.U32 R160, RZ, RZ, UR42 ;  /* 0x0000002affa07e24 */ /* 0x000fe2000f8e00ff */
[----:B------:R-:W-:Y:S01]  /*1620*/  ULDC UR4, c[0x0][0x284] ;  /* 0x0000a10000047ab9 */ /* 0x000fe20000000800 */
[----:B------:R-:W-:Y:S01]  /*1630*/  UIADD3 UR45, UR41, 0x60, URZ ;  /* 0x00000060292d7890 */ /* 0x000fe2000fffe03f */
[--C-:B------:R-:W-:Y:S01]  /*1640*/  SHF.R.S32.HI R157, RZ, 0x1f, R156.reuse ;  /* 0x0000001fff9d7819 */ /* 0x100fe2000001149c */
[----:B------:R-:W-:Y:S01]  /*1650*/  IMAD R163, R5, -0x10, -R156 ;  /* 0xfffffff005a37824 */ /* 0x000fe200078e0a9c */
[----:B------:R-:W-:-:S02]  /*1660*/  LOP3.LUT R162, R160, 0x8, RZ, 0xc0, !PT ;  /* 0x00000008a0a27812 */ /* 0x000fc400078ec0ff */
[----:B------:R-:W-:Y:S01]  /*1670*/  LOP3.LUT R160, R160, 0x8, RZ, 0xc, !PT ;  /* 0x00000008a0a07812 */ /* 0x000fe200078e0cff */
[----:B------:R-:W-:Y:S01]  /*1680*/  IMAD.U32 R159, RZ, RZ, UR45 ;  /* 0x0000002dff9f7e24 */ /* 0x000fe2000f8e00ff */
[----:B------:R-:W-:Y:S01]  /*1690*/  LOP3.LUT R162, R162, 0x18, RZ, 0x3c, !PT ;  /* 0x00000018a2a27812 */ /* 0x000fe200078e3cff */
[----:B------:R-:W-:-:S04]  /*16a0*/  IMAD.WIDE R156, R5, 0x10, R156 ;  /* 0x00000010059c7825 */ /* 0x000fc800078e029c */
[----:B------:R-:W-:Y:S02]  /*16b0*/  VIADD R161, R159, UR42 ;  /* 0x0000002a9fa17c36 */ /* 0x000fe40008000000 */
[----:B------:R-:W-:-:S07]  /*16c0*/  VIADD R163, R163, UR4 ;  /* 0x00000004a3a37c36 */ /* 0x000fce0008000000 */
.L_x_294:
[----:B------:R-:W-:Y:S01]  /*16d0*/  SHF.L.U32 R0, R177, 0x1f, RZ ;  /* 0x0000001fb1007819 */ /* 0x000fe200000006ff */
[----:B------:R-:W-:Y:S02]  /*16e0*/  ULDC UR4, c[0x0][0x28c] ;  /* 0x0000a30000047ab9 */ /* 0x000fe40000000800 */
[----:B------:R-:W-:Y:S01]  /*16f0*/  ISETP.LT.AND P1, PT, RZ, UR4, PT ;  /* 0x00000004ff007c0c */ /* 0x000fe2000bf21270 */
[----:B------:R-:W1:Y:S02]  /*1700*/  SYNCS.PHASECHK.TRANS64.TRYWAIT P0, [R159+UR42], R0 ;  /* 0x000000009f0075a7 */ /* 0x000e64000800016a */
[----:B01-34-:R-:W-:Y:S10]  /*1710*/  @!P0 BRA `(.L_x_19) ;  /* 0x000000a000548947 */ /* 0x01bff40003800000 */
.L_x_317:
[----:B------:R-:W-:Y:S05]  /*1720*/  @P1 BRA `(.L_x_20) ;  /* 0x0000000000401947 */ /* 0x000fea0003800000 */
[----:B-1----:R-:W-:Y:S01]  /*1730*/  MOV R0, 0x0 ;  /* 0x0000000000007802 */ /* 0x002fe20000000f00 */
[----:B------:R-:W-:Y:S01]  /*1740*/  ULDC.64 UR4, c[0x4][0x68] ;  /* 0x01001a0000047ab9 */ /* 0x000fe20000000a00 */
[----:B------:R-:W-:Y:S01]  /*1750*/  ULDC.64 UR6, c[0x4][0x8] ;  /* 0x0100020000067ab9 */ /* 0x000fe20000000a00 */
[----:B------:R-:W-:Y:S01]  /*1760*/  IMAD.U32 R4, RZ, RZ, UR4 ;  /* 0x00000004ff047e24 */ /* 0x000fe2000f8e00ff */
[----:B------:R1:W2:Y:S01]  /*1770*/  LDC.64 R14, c[0x4][R0] ;  /* 0x01000000000e7b82 */ /* 0x0002a20000000a00 */
[----:B------:R-:W-:Y:S01]  /*1780*/  IMAD.U32 R5, RZ, RZ, UR5 ;  /* 0x00000005ff057e24 */ /* 0x000fe2000f8e00ff */
[----:B------:R-:W-:Y:S01]  /*1790*/  ULDC.64 UR4, c[0x4][0x70] ;  /* 0x01001c0000047ab9 */ /* 0x000fe20000000a00 */
[----:B------:R-:W-:Y:S02]  /*17a0*/  IMAD.U32 R10, RZ, RZ, UR6 ;  /* 0x00000006ff0a7e24 */ /* 0x000fe4000f8e00ff */
[----:B------:R-:W-:Y:S02]  /*17b0*/  IMAD.U32 R6, RZ, RZ, UR4 ;  /* 0x00000004ff067e24 */ /* 0x000fe4000f8e00ff */
[----:B------:R-:W-:-:S02]  /*17c0*/  IMAD.U32 R7, RZ, RZ, UR5 ;  /* 0x00000005ff077e24 */ /* 0x000fc4000f8e00ff */
[----:B------:R-:W-:Y:S02]  /*17d0*/  IMAD.U32 R11, RZ, RZ, UR7 ;  /* 0x00000007ff0b7e24 */ /* 0x000fe4000f8e00ff */
[----:B------:R-:W-:Y:S02]  /*17e0*/  IMAD.MOV.U32 R8, RZ, RZ, 0x1e1 ;  /* 0x000001e1ff087424 */ /* 0x000fe400078e00ff */
[----:B0-----:R-:W-:Y:S02]  /*17f0*/  IMAD.MOV.U32 R12, RZ, RZ, 0x1 ;  /* 0x00000001ff0c7424 */ /* 0x001fe400078e00ff */
[----:B-1----:R-:W-:-:S07]  /*1800*/  IMAD.MOV.U32 R13, RZ, RZ, RZ ;  /* 0x000000ffff0d7224 */ /* 0x002fce00078e00ff */
[----:B------:R-:W-:-:S07]  /*1810*/  LEPC R20, `(.L_x_20) ;  /* 0x000000001014794e */ /* 0x000fce0000000000 */
[----:B--2--5:R-:W-:Y:S05]  /*1820*/  CALL.ABS.NOINC R14 ;  /* 0x000000000e007343 */ /* 0x024fea0003c00000 */
.L_x_20:
[----:B------:R-:W-:-:S13]  /*1830*/  ISETP.NE.AND P0, PT, R176, 0x3, PT ;  /* 0x00000003b000780c */ /* 0x000fda0003f05270 */
[----:B------:R-:W-:Y:S05]  /*1840*/  @!P0 BRA `(.L_x_21) ;  /* 0x0000000000048947 */ /* 0x000fea0003800000 */
[----:B------:R-:W-:Y:S01]  /*1850*/  BPT.TRAP 0x1 ;  /* 0x000000040000795c */ /* 0x000fe20000300000 */
.L_x_21:
[----:B------:R-:W-:Y:S02]  /*1860*/  IMAD.U32 R3, RZ, RZ, UR38 ;  /* 0x00000026ff037e24 */ /* 0x000fe4000f8e00ff */
[----:B-1----:R-:W-:-:S03]  /*1870*/  IMAD.U32 R0, RZ, RZ, UR39 ;  /* 0x00000027ff007e24 */ /* 0x002fc6000f8e00ff */
[----:B------:R-:W-:Y:S02]  /*1880*/  LEA R3, R3, UR41, 0x3 ;  /* 0x0000002903037c11 */ /* 0x000fe4000f8e18ff */
[----:B------:R-:W-:-:S04]  /*1890*/  SHF.L.U32 R0, R0, 0x1f, RZ ;  /* 0x0000001f00007819 */ /* 0x000fc800000006ff */
[----:B------:R1:W2:Y:S01]  /*18a0*/  SYNCS.PHASECHK.TRANS64.TRYWAIT P1, [R3+URZ], R0 ;  /* 0x00000000030075a7 */ /* 0x0002a2000802017f */
[----:B------:R-:W-:Y:S05]  /*18b0*/  @!P0 BRA `(.L_x_22) ;  /* 0x0000000000048947 */ /* 0x000fea0003800000 */
[----:B------:R-:W-:Y:S01]  /*18c0*/  BPT.TRAP 0x1 ;  /* 0x000000040000795c */ /* 0x000fe20000300000 */
.L_x_22:
[----:B------:R-:W-:-:S05]  /*18d0*/  IMAD.U32 R4, RZ, RZ, UR43 ;  /* 0x0000002bff047e24 */ /* 0x000fca000f8e00ff */
[----:B------:R-:W-:Y:S01]  /*18e0*/  ISETP.GE.AND P2, PT, R4, 0x1, PT ;  /* 0x000000010400780c */ /* 0x000fe20003f46270 */
[----:B--2---:R-:W-:-:S12]  /*18f0*/  @P1 BRA `(.L_x_23) ;  /* 0x0000000000081947 */ /* 0x004fd80003800000 */
[----:B------:R-:W2:Y:S02]  /*1900*/  SYNCS.PHASECHK.TRANS64.TRYWAIT P1, [R3+URZ], R0 ;  /* 0x00000000030075a7 */ /* 0x000ea4000802017f */
[----:B--2---:R-:W-:Y:S05]  /*1910*/  @!P1 BRA `(.L_x_24) ;  /* 0x0000009c00e89947 */ /* 0x004fea0003800000 */
.L_x_23:
[----:B------:R-:W-:Y:S05]  /*1920*/  WARPSYNC.ALL ;  /* 0x0000000000007948 */ /* 0x000fea0003800000 */
[----:B------:R-:W-:Y:S01]  /*1930*/  UIADD3 UR4, UR41, 0x180, URZ ;  /* 0x0000018029047890 */ /* 0x000fe2000fffe03f */
[----:B------:R-:W-:Y:S01]  /*1940*/  WARPGROUP.ARRIVE ;  /* 0x00000000000079c5 */ /* 0x000fe20000000000 */
[----:B------:R-:W-:Y:S02]  /*1950*/  UIADD3 UR5, UR41, 0xa180, URZ ;  /* 0x0000a18029057890 */ /* 0x000fe4000fffe03f */
[----:B------:R-:W-:Y:S02]  /*1960*/  USHF.R.U32.HI UR4, URZ, 0x4, UR4 ;  /* 0x000000043f047899 */ /* 0x000fe40008011604 */
[----:B------:R-:W-:-:S02]  /*1970*/  USHF.R.U32.HI UR5, URZ, 0x4, UR5 ;  /* 0x000000043f057899 */ /* 0x000fc40008011605 */
[----:B------:R-:W-:Y:S02]  /*1980*/  ULOP3.LUT UR4, UR4, 0x3fff, URZ, 0xc0, !UPT ;  /* 0x00003fff04047892 */ /* 0x000fe4000f8ec03f */
[----:B------:R-:W-:Y:S02]  /*1990*/  ULOP3.LUT UR5, UR5, 0x3fff, URZ, 0xc0, !UPT ;  /* 0x00003fff05057892 */ /* 0x000fe4000f8ec03f */
[----:B------:R-:W-:Y:S02]  /*19a0*/  ULOP3.LUT UR8, UR4, 0x10000, URZ, 0xfc, !UPT ;  /* 0x0001000004087892 */ /* 0x000fe4000f8efc3f */
[----:B------:R-:W-:Y:S02]  /*19b0*/  ULOP3.LUT UR9, UR5, 0x10000, URZ, 0xfc, !UPT ;  /* 0x0001000005097892 */ /* 0x000fe4000f8efc3f */
[----:B------:R-:W-:Y:S02]  /*19c0*/  ULEA UR10, UR38, UR8, 0x9 ;  /* 0x00000008260a7291 */ /* 0x000fe4000f8e483f */
[----:B------:R-:W-:Y:S01]  /*19d0*/  ULEA UR11, UR38, UR9, 0xb ;  /* 0x00000009260b7291 */ /* 0x000fe2000f8e583f */
[----:B------:R-:W-:Y:S01]  /*19e0*/  UMOV UR5, 0x40000040 ;  /* 0x4000004000057882 */ /* 0x000fe20000000000 */
[----:B------:R-:W-:-:S03]  /*19f0*/  UMOV UR7, 0x40000040 ;  /* 0x4000004000077882 */ /* 0x000fc60000000000 */
[----:B------:R-:W-:Y:S02]  /*1a00*/  UMOV UR4, UR10 ;  /* 0x0000000a00047c82 */ /* 0x000fe40008000000 */
[----:B------:R-:W-:Y:S02]  /*1a10*/  UMOV UR6, UR11 ;  /* 0x0000000b00067c82 */ /* 0x000fe40008000000 */
[----:B------:R-:W-:Y:S01]  /*1a20*/  HGMMA.64x256x8.F32.TF32 R24, gdesc[UR4], RZ, !UPT, gsb0 ;  /* 0x07e00000041879f0 */ /* 0x000fe2000c0028ff */
[----:B------:R-:W-:Y:S02]  /*1a30*/  UIADD3 UR4, UR10, 0x2, URZ ;  /* 0x000000020a047890 */ /* 0x000fe4000fffe03f */
[----:B------:R-:W-:Y:S01]  /*1a40*/  UIADD3 UR6, UR11, 0x2, URZ ;  /* 0x000000020b067890 */ /* 0x000fe2000fffe03f */
[----:B------:R-:W-:Y:S01]  /*1a50*/  UMOV UR5, 0x40000040 ;  /* 0x4000004000057882 */ /* 0x000fe20000000000 */
[----:B------:R-:W-:Y:S01]  /*1a60*/  UMOV UR7, 0x40000040 ;  /* 0x4000004000077882 */ /* 0x000fe20000000000 */
[----:B------:R-:W-:-:S02]  /*1a70*/  WARPGROUP.DEPBAR.LE gsb0, 0x0 ;  /* 0x00008000000079c5 */ /* 0x000fc40000010000 */
[----:B------:R-:W-:-:S15]  /*1a80*/  WARPGROUP.ARRIVE ;  /* 0x00000000000079c5 */ /* 0x000fde0000000000 */
[----:B------:R-:W-:-:S05]  /*1a90*/  NOP ;  /* 0x0000000000007918 */ /* 0x000fca0000000000 */
[----:B------:R-:W-:Y:S01]  /*1aa0*/  HGMMA.64x256x8.F32.TF32 R24, gdesc[UR4], R24, gsb0 ;  /* 0x07e00000041879f0 */ /* 0x000fe20008002818 */
[----:B------:R-:W-:Y:S02]  /*1ab0*/  UIADD3 UR4, UR10, 0x4, URZ ;  /* 0x000000040a047890 */ /* 0x000fe4000fffe03f */
[----:B------:R-:W-:Y:S01]  /*1ac0*/  UIADD3 UR6, UR11, 0x4, URZ ;  /* 0x000000040b067890 */ /* 0x000fe2000fffe03f */
[----:B------:R-:W-:Y:S01]  /*1ad0*/  UMOV UR5, 0x40000040 ;  /* 0x4000004000057882 */ /* 0x000fe20000000000 */
[----:B------:R-:W-:Y:S01]  /*1ae0*/  UMOV UR7, 0x40000040 ;  /* 0x4000004000077882 */ /* 0x000fe20000000000 */
[----:B------:R-:W-:Y:S02]  /*1af0*/  WARPGROUP.DEPBAR.LE gsb0, 0x0 ;  /* 0x00008000000079c5 */ /* 0x000fe40000010000 */
        /* <DEDUP_REMOVED lines=10> */
[----:B------:R-:W-:Y:S03]  /*1ba0*/  HGMMA.64x256x8.F32.TF32 R24, gdesc[UR4], R24, gsb0 ;  /* 0x07e00000041879f0 */ /* 0x000fe60008002818 */
[----:B------:R-:W-:Y:S02]  /*1bb0*/  WARPGROUP.DEPBAR.LE gsb0, 0x0 ;  /* 0x00008000000079c5 */ /* 0x000fe40000010000 */
[----:B------:R-:W-:Y:S05]  /*1bc0*/  @!P2 BRA `(.L_x_25) ;  /* 0x000000040020a947 */ /* 0x000fea0003800000 */
[----:B------:R-:W-:Y:S01]  /*1bd0*/  UIADD3 UR4, UR38, 0x1, URZ ;  /* 0x0000000126047890 */ /* 0x000fe2000fffe03f */
[----:B-12---:R-:W-:Y:S02]  /*1be0*/  IMAD.U32 R0, RZ, RZ, UR43 ;  /* 0x0000002bff007e24 */ /* 0x006fe4000f8e00ff */
[----:B------:R-:W-:Y:S01]  /*1bf0*/  IMAD.U32 R3, RZ, RZ, UR38 ;  /* 0x00000026ff037e24 */ /* 0x000fe2000f8e00ff */
[----:B------:R-:W-:-:S04]  /*1c00*/  UISETP.NE.AND UP0, UPT, UR4, 0x5, UPT ;  /* 0x000000050400788c */ /* 0x000fc8000bf05270 */
[----:B------:R-:W-:Y:S02]  /*1c10*/  USEL UR5, URZ, 0x1, UP0 ;  /* 0x000000013f057887 */ /* 0x000fe40008000000 */
[----:B------:R-:W-:Y:S02]  /*1c20*/  USEL UR10, UR4, URZ, UP0 ;  /* 0x0000003f040a7287 */ /* 0x000fe40008000000 */
[----:B------:R-:W-:-:S06]  /*1c30*/  ULOP3.LUT UR5, UR39, UR5, URZ, 0x3c, !UPT ;  /* 0x0000000527057292 */ /* 0x000fcc000f8e3c3f */
[----:B------:R-:W-:-:S07]  /*1c40*/  IMAD.U32 R6, RZ, RZ, UR5 ;  /* 0x00000005ff067e24 */ /* 0x000fce000f8e00ff */
.L_x_32:
[----:B------:R-:W-:Y:S05]  /*1c50*/  @!P0 BRA `(.L_x_26) ;  /* 0x0000000000048947 */ /* 0x000fea0003800000 */
[----:B------:R-:W-:Y:S01]  /*1c60*/  BPT.TRAP 0x1 ;  /* 0x000000040000795c */ /* 0x000fe20000300000 */
.L_x_26:
[----:B------:R-:W-:Y:S01]  /*1c70*/  ULEA UR4, UR10, UR41, 0x3 ;  /* 0x000000290a047291 */ /* 0x000fe2000f8e183f */
[----:B------:R-:W-:-:S08]  /*1c80*/  SHF.L.U32 R4, R6, 0x1f, RZ ;  /* 0x0000001f06047819 */ /* 0x000fd000000006ff */
[----:B------:R1:W2:Y:S01]  /*1c90*/  SYNCS.PHASECHK.TRANS64.TRYWAIT P1, [UR4], R4 ;  /* 0x00000004ff0075a7 */ /* 0x0002a20008020144 */
[----:B------:R-:W-:Y:S05]  /*1ca0*/  @!P0 BRA `(.L_x_27) ;  /* 0x0000000000048947 */ /* 0x000fea0003800000 */
[----:B------:R-:W-:Y:S01]  /*1cb0*/  BPT.TRAP 0x1 ;  /* 0x000000040000795c */ /* 0x000fe20000300000 */
.L_x_27:
[----:B--2---:R-:W-:Y:S05]  /*1cc0*/  @P1 BRA `(.L_x_28) ;  /* 0x0000000000081947 */ /* 0x004fea0003800000 */
[----:B------:R-:W2:Y:S02]  /*1cd0*/  SYNCS.PHASECHK.TRANS64.TRYWAIT P1, [UR4], R4 ;  /* 0x00000004ff0075a7 */ /* 0x000ea40008020144 */
[----:B--2---:R-:W-:Y:S05]  /*1ce0*/  @!P1 BRA `(.L_x_29) ;  /* 0x0000009c00089947 */ /* 0x004fea0003800000 */
.L_x_28:
[----:B------:R-:W-:Y:S01]  /*1cf0*/  ULEA UR11, UR10, UR8, 0x9 ;  /* 0x000000080a0b7291 */ /* 0x000fe2000f8e483f */
[----:B------:R-:W-:Y:S01]  /*1d00*/  WARPGROUP.ARRIVE ;  /* 0x00000000000079c5 */ /* 0x000fe20000000000 */
[----:B------:R-:W-:Y:S01]  /*1d10*/  ULEA UR12, UR10, UR9, 0xb ;  /* 0x000000090a0c7291 */ /* 0x000fe2000f8e583f */
[----:B------:R-:W-:Y:S01]  /*1d20*/  UMOV UR5, 0x40000040 ;  /* 0x4000004000057882 */ /* 0x000fe20000000000 */
[----:B------:R-:W-:-:S03]  /*1d30*/  UMOV UR7, 0x40000040 ;  /* 0x4000004000077882 */ /* 0x000fc60000000000 */
[----:B------:R-:W-:Y:S02]  /*1d40*/  UMOV UR4, UR11 ;  /* 0x0000000b00047c82 */ /* 0x000fe40008000000 */
[----:B------:R-:W-:Y:S02]  /*1d50*/  UMOV UR6, UR12 ;  /* 0x0000000c00067c82 */ /* 0x000fe40008000000 */
[----:B------:R-:W-:Y:S01]  /*1d60*/  HGMMA.64x256x8.F32.TF32 R24, gdesc[UR4], R24, gsb0 ;  /* 0x07e00000041879f0 */ /* 0x000fe20008002818 */
        /* <DEDUP_REMOVED lines=26> */
[----:B------:R-:W-:Y:S01]  /*1f10*/  BPT.TRAP 0x1 ;  /* 0x000000040000795c */ /* 0x000fe20000300000 */
.L_x_30:
[----:B------:R-:W-:-:S13]  /*1f20*/  ISETP.NE.AND P1, PT, R153, RZ, PT ;  /* 0x000000ff9900720c */ /* 0x000fda0003f25270 */
[----:B-12---:R-:W-:-:S05]  /*1f30*/  @P1 LEA R4, R3, UR41, 0x3 ;  /* 0x0000002903041c11 */ /* 0x006fca000f8e18ff */
[----:B------:R-:W-:-:S05]  /*1f40*/  @P1 VIADD R5, R4, 0x28 ;  /* 0x0000002804051836 */ /* 0x000fca0000000000 */
[----:B------:R-:W-:-:S04]  /*1f50*/  @P1 PRMT R5, R152, 0x654, R5 ;  /* 0x0000065498051816 */ /* 0x000fc80000000005 */
[----:B------:R1:W-:Y:S01]  /*1f60*/  @P1 SYNCS.ARRIVE.TRANS64.RED.A1T0 RZ, [R5+URZ], RZ ;  /* 0x000000ff05ff19a7 */ /* 0x0003e2000810043f */
[----:B------:R-:W-:-:S13]  /*1f70*/  ISETP.GT.U32.AND P1, PT, R16, 0x1, PT ;  /* 0x000000011000780c */ /* 0x000fda0003f24070 */
[----:B-1----:R-:W-:Y:S05]  /*1f80*/  @P1 BRA `(.L_x_31) ;  /* 0x0000000000041947 */ /* 0x002fea0003800000 */
[----:B------:R-:W-:Y:S01]  /*1f90*/  BPT.TRAP 0x1 ;  /* 0x000000040000795c */ /* 0x000fe20000300000 */
.L_x_31:
[----:B------:R-:W-:Y:S01]  /*1fa0*/  UIADD3 UR10, UR10, 0x1, URZ ;  /* 0x000000010a0a7890 */ /* 0x000fe2000fffe03f */
[C---:B------:R-:W-:Y:S01]  /*1fb0*/  ISETP.GT.AND P2, PT, R0.reuse, 0x1, PT ;  /* 0x000000010000780c */ /* 0x040fe20003f44270 */
[----:B------:R-:W-:Y:S02]  /*1fc0*/  VIADD R3, R3, 0x1 ;  /* 0x0000000103037836 */ /* 0x000fe40000000000 */
[----:B------:R-:W-:Y:S01]  /*1fd0*/  UISETP.NE.AND UP0, UPT, UR10, 0x5, UPT ;  /* 0x000000050a00788c */ /* 0x000fe2000bf05270 */
[----:B------:R-:W-:Y:S02]  /*1fe0*/  VIADD R0, R0, 0xffffffff ;  /* 0xffffffff00007836 */ /* 0x000fe40000000000 */
[C---:B------:R-:W-:Y:S01]  /*1ff0*/  ISETP.NE.AND P1, PT, R3.reuse, 0x5, PT ;  /* 0x000000050300780c */ /* 0x040fe20003f25270 */
[----:B------:R-:W-:Y:S02]  /*2000*/  USEL UR4, URZ, 0x1, UP0 ;  /* 0x000000013f047887 */ /* 0x000fe40008000000 */
[----:B------:R-:W-:Y:S01]  /*2010*/  USEL UR10, UR10, URZ, UP0 ;  /* 0x0000003f0a0a7287 */ /* 0x000fe20008000000 */
[----:B------:R-:W-:-:S03]  /*2020*/  SEL R3, R3, RZ, P1 ;  /* 0x000000ff03037207 */ /* 0x000fc60000800000 */
[----:B------:R-:W-:Y:S01]  /*2030*/  LOP3.LUT R6, R6, UR4, RZ, 0x3c, !PT ;  /* 0x0000000406067c12 */ /* 0x000fe2000f8e3cff */
[----:B------:R-:W-:Y:S07]  /*2040*/  @P2 BRA `(.L_x_32) ;  /* 0xfffffffc00002947 */ /* 0x000fee000383ffff */
.L_x_25:
[----:B-12---:R-:W1:Y:S01]  /*2050*/  LDC R0, c[0x0][0x28c] ;  /* 0x0000a300ff007b82 */ /* 0x006e620000000800 */
[----:B------:R2:W-:Y:S01]  /*2060*/  SYNCS.ARRIVE.TRANS64.A1T0 RZ, [R160+UR45], RZ ;  /* 0x000000ffa0ff79a7 */ /* 0x0005e2000810002d */
[----:B-1----:R-:W-:-:S13]  /*2070*/  ISETP.GE.AND P1, PT, R0, 0x1, PT ;  /* 0x000000010000780c */ /* 0x002fda0003f26270 */
[----:B--2---:R-:W-:Y:S05]  /*2080*/  @!P1 BRA `(.L_x_33) ;  /* 0x0000000000449947 */ /* 0x004fea0003800000 */
[----:B------:R-:W-:Y:S05]  /*2090*/  @!P0 BRA `(.L_x_34) ;  /* 0x0000000000048947 */ /* 0x000fea0003800000 */
[----:B------:R-:W-:Y:S01]  /*20a0*/  BPT.TRAP 0x1 ;  /* 0x000000040000795c */ /* 0x000fe20000300000 */
.L_x_34:
[----:B------:R-:W-:-:S13]  /*20b0*/  ISETP.NE.AND P0, PT, R153, RZ, PT ;  /* 0x000000ff9900720c */ /* 0x000fda0003f05270 */
[----:B------:R-:W-:-:S05]  /*20c0*/  VOTEU.ANY UP0, P0 ;  /* 0x00000000003f7886 */ /* 0x000fca0000000100 */
[----:B------:R-:W-:-:S06]  /*20d0*/  @UP0 UIADD3 UR4, UR43, UR38, URZ ;  /* 0x000000262b040290 */ /* 0x000fcc000fffe03f */
[----:B------:R-:W-:Y:S02]  /*20e0*/  IMAD.U32 R4, RZ, RZ, UR4 ;  /* 0x00000004ff047e24 */ /* 0x000fe4000f8e00ff */
[----:B------:R-:W-:Y:S02]  /*20f0*/  IMAD.U32 R3, RZ, RZ, UR4 ;  /* 0x00000004ff037e24 */ /* 0x000fe4000f8e00ff */
[----:B------:R-:W-:-:S05]  /*2100*/  @P0 IMAD.WIDE.U32 R4, R4, -0x33333333, RZ ;  /* 0xcccccccd04040825 */ /* 0x000fca00078e00ff */
[----:B------:R-:W-:-:S05]  /*2110*/  @P0 SHF.R.U32.HI R0, RZ, 0x2, R5 ;  /* 0x00000002ff000819 */ /* 0x000fca0000011605 */
[----:B------:R-:W-:-:S05]  /*2120*/  @P0 IMAD R0, R0, -0x5, R3 ;  /* 0xfffffffb00000824 */ /* 0x000fca00078e0203 */
[----:B------:R-:W-:-:S05]  /*2130*/  @P0 LEA R0, R0, UR41, 0x3 ;  /* 0x0000002900000c11 */ /* 0x000fca000f8e18ff */
[----:B------:R-:W-:-:S05]  /*2140*/  @P0 VIADD R3, R0, 0x28 ;  /* 0x0000002800030836 */ /* 0x000fca0000000000 */
[----:B------:R-:W-:-:S04]  /*2150*/  @P0 PRMT R3, R152, 0x654, R3 ;  /* 0x0000065498030816 */ /* 0x000fc80000000003 */
[----:B------:R1:W-:Y:S01]  /*2160*/  @P0 SYNCS.ARRIVE.TRANS64.RED.A1T0 RZ, [R3+URZ], RZ ;  /* 0x000000ff03ff09a7 */ /* 0x0003e2000810043f */
[----:B------:R-:W-:-:S13]  /*2170*/  ISETP.GT.U32.AND P0, PT, R16, 0x1, PT ;  /* 0x000000011000780c */ /* 0x000fda0003f04070 */
[----:B-1----:R-:W-:Y:S05]  /*2180*/  @P0 BRA `(.L_x_33) ;  /* 0x0000000000040947 */ /* 0x002fea0003800000 */
[----:B------:R-:W-:Y:S01]  /*2190*/  BPT.TRAP 0x1 ;  /* 0x000000040000795c */ /* 0x000fe20000300000 */
.L_x_33:
[----:B------:R-:W-:Y:S01]  /*21a0*/  SHF.L.U32 R0, R177, 0x1f, RZ ;  /* 0x0000001fb1007819 */ /* 0x000fe200000006ff */
[----:B------:R-:W-:Y:S01]  /*21b0*/  UIADD3 UR38, UR44, UR38, URZ ;  /* 0x000000262c267290 */ /* 0x000fe2000fffe03f */
[----:B------:R-:W1:Y:S01]  /*21c0*/  LDC R7, c[0x0][0x288] ;  /* 0x0000a200ff077b82 */ /* 0x000e620000000800 */
[----:B------:R-:W-:Y:S01]  /*21d0*/  UISETP.GE.U32.AND UP1, UPT, UR44, 0x5, UPT ;  /* 0x000000052c00788c */ /* 0x000fe2000bf26070 */
[----:B------:R-:W-:Y:S01]  /*21e0*/  IMAD.SHL.U32 R8, R158, 0x2, RZ ;  /* 0x000000029e087824 */ /* 0x000fe200078e00ff */
[----:B------:R-:W-:Y:S02]  /*21f0*/  UISETP.GT.U32.AND UP0, UPT, UR38, 0x4, UPT ;  /* 0x000000042600788c */ /* 0x000fe4000bf04070 */
[----:B------:R-:W-:Y:S02]  /*2200*/  UIMAD.WIDE.U32 UR4, UR38, -0x33333333, URZ ;  /* 0xcccccccd260478a5 */ /* 0x000fe4000f8e003f */
[----:B------:R-:W-:Y:S01]  /*2210*/  UISETP.LT.U32.AND UP0, UPT, UR44, 0x5, UP0 ;  /* 0x000000052c00788c */ /* 0x000fe20008701070 */
[----:B------:R-:W2:Y:S01]  /*2220*/  SYNCS.PHASECHK.TRANS64.TRYWAIT P0, [R159+UR42+0x10], R0 ;  /* 0x000010009f0075a7 */ /* 0x000ea2000800016a */
[----:B------:R-:W-:Y:S01]  /*2230*/  USHF.R.U32.HI UR4, URZ, 0x2, UR5 ;  /* 0x000000023f047899 */ /* 0x000fe20008011605 */
[----:B------:R-:W-:Y:S01]  /*2240*/  SHF.R.S32.HI R9, RZ, 0x1f, R8 ;  /* 0x0000001fff097819 */ /* 0x000fe20000011408 */
[----:B------:R-:W-:-:S02]  /*2250*/  USEL UR6, URZ, 0x1, !UP0 ;  /* 0x000000013f067887 */ /* 0x000fc4000c000000 */
[----:B------:R-:W-:Y:S02]  /*2260*/  UIMAD UR38, UR4, -0x5, UR38 ;  /* 0xfffffffb042678a4 */ /* 0x000fe4000f8e0226 */
[----:B------:R-:W-:-:S04]  /*2270*/  ULOP3.LUT UR39, UR39, UR6, URZ, 0x3c, !UPT ;  /* 0x0000000627277292 */ /* 0x000fc8000f8e3c3f */
[----:B------:R-:W-:Y:S01]  /*2280*/  @UP1 ULOP3.LUT UR39, UR39, 0x1, UR4, 0x78, !UPT ;  /* 0x0000000127271892 */ /* 0x000fe2000f8e7804 */
[----:B-12---:R-:W-:Y:S11]  /*2290*/  @!P0 BRA `(.L_x_35) ;  /* 0x0000009400b48947 */ /* 0x006ff60003800000 */
.L_x_318:
[----:B------:R-:W-:Y:S01]  /*22a0*/  IMAD.SHL.U32 R6, R19, 0x40, RZ ;  /* 0x0000004013067824 */ /* 0x000fe200078e00ff */
[----:B------:R-:W-:Y:S01]  /*22b0*/  ULDC UR6, c[0x0][0x284] ;  /* 0x0000a10000067ab9 */ /* 0x000fe20000000800 */
[----:B0-----:R-:W-:Y:S01]  /*22c0*/  IMAD.SHL.U32 R12, R22, 0x100, RZ ;  /* 0x00000100160c7824 */ /* 0x001fe200078e00ff */
[----:B------:R-:W-:Y:S01]  /*22d0*/  SHF.R.S32.HI R167, RZ, 0x1f, R2 ;  /* 0x0000001fffa77819 */ /* 0x000fe20000011402 */
[----:B------:R-:W-:Y:S01]  /*22e0*/  ULDC.64 UR4, c[0x0][0x5d0] ;  /* 0x0001740000047ab9 */ /* 0x000fe20000000a00 */
[----:B------:R-:W-:Y:S01]  /*22f0*/  ISETP.GE.AND P0, PT, R6, UR6, PT ;  /* 0x0000000606007c0c */ /* 0x000fe2000bf06270 */
[----:B------:R-:W-:Y:S01]  /*2300*/  IMAD.WIDE.U32 R4, R2, UR4, R8 ;  /* 0x0000000402047c25 */ /* 0x000fe2000f8e0008 */
[----:B------:R-:W-:Y:S02]  /*2310*/  SHF.R.S32.HI R13, RZ, 0x1f, R12 ;  /* 0x0000001fff0d7819 */ /* 0x000fe4000001140c */
[C---:B------:R-:W-:Y:S01]  /*2320*/  ISETP.GE.OR P0, PT, R12.reuse, R7, P0 ;  /* 0x000000070c00720c */ /* 0x040fe20000706670 */
[----:B------:R-:W-:Y:S01]  /*2330*/  IMAD R3, R167, UR4, RZ ;  /* 0x00000004a7037c24 */ /* 0x000fe2000f8e02ff */
[----:B------:R-:W-:-:S03]  /*2340*/  IADD3 R168, P1, R12, R4, RZ ;  /* 0x000000040ca87210 */ /* 0x000fc60007f3e0ff */
[----:B------:R-:W-:-:S05]  /*2350*/  IMAD R3, R2, UR5, R3 ;  /* 0x0000000502037c24 */ /* 0x000fca000f8e0203 */
[----:B------:R-:W-:-:S03]  /*2360*/  IADD3.X R169, R13, R5, R3, P1, !PT ;  /* 0x000000050da97210 */ /* 0x000fc60000ffe403 */
[----:B------:R-:W-:Y:S05]  /*2370*/  @P0 BRA `(.L_x_36) ;  /* 0x0000007c00000947 */ /* 0x000fea0003800000 */
[----:B------:R-:W0:Y:S01]  /*2380*/  LDC.64 R10, c[0x0][0x5c8] ;  /* 0x00017200ff0a7b82 */ /* 0x000e220000000a00 */
[----:B-----5:R-:W-:Y:S01]  /*2390*/  FSETP.NEU.AND P0, PT, R155, RZ, PT ;  /* 0x000000ff9b00720b */ /* 0x020fe20003f0d000 */
[----:B------:R-:W-:Y:S01]  /*23a0*/  IMAD R3, R158, -0x2, R7 ;  /* 0xfffffffe9e037824 */ /* 0x000fe200078e0207 */
[----:B------:R-:W-:Y:S01]  /*23b0*/  BSSY B0, `(.L_x_36) ;  /* 0x00007bc000007945 */ /* 0x000fe20003800000 */
[----:B------:R-:W-:-:S04]  /*23c0*/  IMAD.WIDE R164, R19, 0x40, R156 ;  /* 0x0000004013a47825 */ /* 0x000fc800078e029c */
[----:B-1----:R-:W-:Y:S02]  /*23d0*/  IMAD.IADD R0, R3, 0x1, -R12 ;  /* 0x0000000103007824 */ /* 0x002fe400078e0a0c */
[----:B------:R-:W-:-:S03]  /*23e0*/  IMAD.IADD R3, R163, 0x1, -R6 ;  /* 0x00000001a3037824 */ /* 0x000fc600078e0a06 */
[----:B------:R-:W-:-:S04]  /*23f0*/  ISETP.GT.AND P1, PT, R0, RZ, PT ;  /* 0x000000ff0000720c */ /* 0x000fc80003f24270 */
[----:B------:R-:W-:Y:S01]  /*2400*/  ISETP.GT.AND P2, PT, R3, RZ, P1 ;  /* 0x000000ff0300720c */ /* 0x000fe20000f44270 */
[-C--:B0-----:R-:W-:Y:S02]  /*2410*/  IMAD R4, R165, R10.reuse, RZ ;  /* 0x0000000aa5047224 */ /* 0x081fe400078e02ff */
[----:B------:R-:W-:-:S04]  /*2420*/  IMAD.WIDE.U32 R168, R164, R10, R168 ;  /* 0x0000000aa4a87225 */ /* 0x000fc800078e00a8 */
[----:B------:R-:W-:-:S04]  /*2430*/  IMAD R5, R164, R11, R4 ;  /* 0x0000000ba4057224 */ /* 0x000fc800078e0204 */
[----:B------:R-:W-:Y:S01]  /*2440*/  IMAD.IADD R179, R169, 0x1, R5 ;  /* 0x00000001a9b37824 */ /* 0x000fe200078e0205 */
[----:B------:R-:W-:Y:S06]  /*2450*/  @!P0 BRA `(.L_x_37) ;  /* 0x0000005400948947 */ /* 0x000fec0003800000 */
[----:B------:R-:W0:Y:S01]  /*2460*/  LDC.64 R20, c[0x0][0x5b8] ;  /* 0x00016e00ff147b82 */ /* 0x000e220000000a00 */
[----:B------:R-:W-:-:S07]  /*2470*/  ULDC.64 UR4, c[0x0][0x5c0] ;  /* 0x0001700000047ab9 */ /* 0x000fce0000000a00 */
[----:B------:R-:W1:Y:S08]  /*2480*/  LDC.64 R170, c[0x0][0x5b0] ;  /* 0x00016c00ffaa7b82 */ /* 0x000e700000000a00 */
[----:B------:R-:W2:Y:S01]  /*2490*/  LDC.64 R14, c[0x0][0x5a8] ;  /* 0x00016a00ff0e7b82 */ /* 0x000ea20000000a00 */
[-C--:B0-----:R-:W-:Y:S02]  /*24a0*/  IMAD R6, R167, R20.reuse, RZ ;  /* 0x00000014a7067224 */ /* 0x081fe400078e02ff */
[----:B------:R-:W-:-:S04]  /*24b0*/  IMAD.WIDE.U32 R4, R2, R20, R8 ;  /* 0x0000001402047225 */ /* 0x000fc800078e0008 */
[----:B------:R-:W-:Y:S01]  /*24c0*/  IMAD R169, R2, R21, R6 ;  /* 0x0000001502a97224 */ /* 0x000fe200078e0206 */
[----:B------:R-:W-:Y:S01]  /*24d0*/  IADD3 R166, P0, R12, R4, RZ ;  /* 0x000000040ca67210 */ /* 0x000fe20007f1e0ff */
[----:B-1----:R-:W-:-:S03]  /*24e0*/  IMAD R4, R165, R170, RZ ;  /* 0x000000aaa5047224 */ /* 0x002fc600078e02ff */
[----:B------:R-:W-:Y:S01]  /*24f0*/  IADD3.X R167, R13, R5, R169, P0, !PT ;  /* 0x000000050da77210 */ /* 0x000fe200007fe4a9 */
[C---:B------:R-:W-:Y:S02]  /*2500*/  IMAD R21, R164.reuse, R171, R4 ;  /* 0x000000aba4157224 */ /* 0x040fe400078e0204 */
[----:B------:R-:W-:-:S04]  /*2510*/  IMAD.WIDE.U32 R4, R164, R170, R166 ;  /* 0x000000aaa4047225 */ /* 0x000fc800078e00a6 */
[----:B------:R-:W-:Y:S01]  /*2520*/  IMAD.IADD R5, R5, 0x1, R21 ;  /* 0x0000000105057824 */ /* 0x000fe200078e0215 */
[----:B--2---:R-:W-:-:S04]  /*2530*/  LEA R6, P0, R4, R14, 0x2 ;  /* 0x0000000e04067211 */ /* 0x004fc800078010ff */
[----:B------:R-:W-:-:S05]  /*2540*/  LEA.HI.X R7, R4, R15, R5, 0x2, P0 ;  /* 0x0000000f04077211 */ /* 0x000fca00000f1405 */
[----:B------:R0:W2:Y:S01]  /*2550*/  @P2 LDG.E.LTC128B R19, desc[UR36][R6.64] ;  /* 0x0000002406132981 */ /* 0x0000a2000c1e1920 */
[----:B------:R-:W-:Y:S01]  /*2560*/  IMAD.WIDE.U32 R4, R164, R170, R12 ;  /* 0x000000aaa4047225 */ /* 0x000fe200078e000c */
[C---:B------:R-:W-:Y:S01]  /*2570*/  SHF.L.U64.HI R175, R170.reuse, 0x3, R171 ;  /* 0x00000003aaaf7819 */ /* 0x040fe200000102ab */
[----:B------:R-:W-:Y:S02]  /*2580*/  BSSY B1, `(.L_x_38) ;  /* 0x0000014000017945 */ /* 0x000fe40003800000 */
[----:B------:R-:W-:Y:S01]  /*2590*/  IMAD.SHL.U32 R174, R170, 0x8, RZ ;  /* 0x00000008aaae7824 */ /* 0x000fe200078e00ff */
[----:B------:R-:W-:-:S03]  /*25a0*/  IADD3 R172, P0, R8, R4, RZ ;  /* 0x0000000408ac7210 */ /* 0x000fc60007f1e0ff */
[----:B------:R-:W-:Y:S01]  /*25b0*/  IMAD.WIDE.U32 R174, R164, R170, R174 ;  /* 0x000000aaa4ae7225 */ /* 0x000fe200078e00ae */
[----:B------:R-:W-:Y:S02]  /*25c0*/  IADD3.X R173, R9, R21, R5, P0, !PT ;  /* 0x0000001509ad7210 */ /* 0x000fe400007fe405 */
[----:B------:R-:W-:Y:S01]  /*25d0*/  ISETP.GT.AND P0, PT, R0, 0x1, PT ;  /* 0x000000010000780c */ /* 0x000fe20003f04270 */
[----:B------:R-:W-:-:S04]  /*25e0*/  IMAD.WIDE.U32 R172, R2, R20, R172 ;  /* 0x0000001402ac7225 */ /* 0x000fc800078e00ac */
[----:B0-----:R-:W-:Y:S01]  /*25f0*/  IMAD.IADD R7, R169, 0x1, R173 ;  /* 0x00000001a9077824 */ /* 0x001fe200078e02ad */
[----:B------:R-:W-:-:S04]  /*2600*/  LEA R6, P4, R172, R14, 0x2 ;  /* 0x0000000eac067211 */ /* 0x000fc800078810ff */
[----:B------:R-:W-:Y:S02]  /*2610*/  LEA.HI.X R7, R172, R15, R7, 0x2, P4 ;  /* 0x0000000fac077211 */ /* 0x000fe400020f1407 */
[----:B--2---:R-:W-:-:S05]  /*2620*/  LOP3.LUT R4, R19, 0xffffe000, RZ, 0xc0, !PT ;  /* 0xffffe00013047812 */ /* 0x004fca00078ec0ff */
[----:B------:R-:W-:Y:S01]  /*2630*/  FMUL R5, R4, R155 ;  /* 0x0000009b04057220 */ /* 0x000fe20000400000 */
[----:B------:R-:W-:-:S03]  /*2640*/  LEA R4, P3, R168, UR4, 0x2 ;  /* 0x00000004a8047c11 */ /* 0x000fc6000f8610ff */
[----:B------:R-:W-:Y:S01]  /*2650*/  FFMA R165, R24, R154, R5 ;  /* 0x0000009a18a57223 */ /* 0x000fe20000000005 */
[----:B------:R-:W-:Y:S02]  /*2660*/  LEA.HI.X R5, R168, UR5, R179, 0x2, P3 ;  /* 0x00000005a8057c11 */ /* 0x000fe400098f14b3 */
[----:B------:R-:W-:Y:S02]  /*2670*/  ISETP.GT.AND P3, PT, R3, RZ, P0 ;  /* 0x000000ff0300720c */ /* 0x000fe40000764270 */
[----:B------:R-:W-:-:S05]  /*2680*/  F2FP.TF32.F32.PACK_B R165, R165 ;  /* 0x000000a5ffa5723e */ /* 0x000fca00024050ff */
[----:B------:R0:W-:Y:S06]  /*2690*/  @P2 STG.E desc[UR36][R4.64], R165 ;  /* 0x000000a504002986 */ /* 0x0001ec000c101924 */
[----:B------:R-:W-:Y:S05]  /*26a0*/  @!P3 BRA `(.L_x_39) ;  /* 0x000000000004b947 */ /* 0x000fea0003800000 */
[----:B------:R1:W5:Y:S02]  /*26b0*/  LDG.E.LTC128B R19, desc[UR36][R6.64+0x4] ;  /* 0x0000042406137981 */ /* 0x000364000c1e1920 */
.L_x_39:
[----:B------:R-:W-:Y:S05]  /*26c0*/  BSYNC B1 ;  /* 0x0000000000017941 */ /* 0x000fea0003800000 */
.L_x_38:
[----:B-----5:R-:W-:Y:S01]  /*26d0*/  LOP3.LUT R22, R19, 0xffffe000, RZ, 0xc0, !PT ;  /* 0xffffe00013167812 */ /* 0x020fe200078ec0ff */
[----:B------:R-:W-:Y:S01]  /*26e0*/  IMAD.IADD R171, R21, 0x1, R175 ;  /* 0x0000000115ab7824 */ /* 0x000fe200078e02af */
[----:B------:R-:W-:Y:S02]  /*26f0*/  IADD3 R21, P2, R166, R174, RZ ;  /* 0x000000aea6157210 */ /* 0x000fe40007f5e0ff */
[----:B------:R-:W-:Y:S01]  /*2700*/  ISETP.GT.AND P1, PT, R3, 0x8, P1 ;  /* 0x000000080300780c */ /* 0x000fe20000f24270 */
[----:B------:R-:W-:Y:S02]  /*2710*/  FMUL R22, R22, R155 ;  /* 0x0000009b16167220 */ /* 0x000fe40000400000 */
[----:B------:R-:W-:Y:S01]  /*2720*/  IMAD.X R166, R171, 0x1, R167, P2 ;  /* 0x00000001aba67824 */ /* 0x000fe200010e06a7 */
[----:B------:R-:W-:Y:S01]  /*2730*/  LEA R24, P2, R21, R14, 0x2 ;  /* 0x0000000e15187211 */ /* 0x000fe200078410ff */
[----:B0-----:R-:W-:-:S03]  /*2740*/  FFMA R165, R25, R154, R22 ;  /* 0x0000009a19a57223 */ /* 0x001fc60000000016 */
[----:B------:R-:W-:Y:S02]  /*2750*/  LEA.HI.X R25, R21, R15, R166, 0x2, P2 ;  /* 0x0000000f15197211 */ /* 0x000fe400010f14a6 */
[----:B------:R-:W-:-:S05]  /*2760*/  F2FP.TF32.F32.PACK_B R165, R165 ;  /* 0x000000a5ffa5723e */ /* 0x000fca00024050ff */
[----:B------:R0:W-:Y:S04]  /*2770*/  @P3 STG.E desc[UR36][R4.64+0x4], R165 ;  /* 0x000004a504003986 */ /* 0x0001e8000c101924 */
[----:B------:R-:W2:Y:S01]  /*2780*/  @P1 LDG.E.LTC128B R19, desc[UR36][R24.64] ;  /* 0x0000002418131981 */ /* 0x000ea2000c1e1920 */
[----:B------:R-:W-:Y:S01]  /*2790*/  IADD3 R8, P2, P3, R8, R174, R12 ;  /* 0x000000ae08087210 */ /* 0x000fe20007b5e00c */
[----:B------:R-:W-:Y:S01]  /*27a0*/  BSSY B1, `(.L_x_40) ;  /* 0x0000011000017945 */ /* 0x000fe20003800000 */
[C---:B------:R-:W-:Y:S02]  /*27b0*/  SHF.L.U64.HI R11, R10.reuse, 0x5, R11 ;  /* 0x000000050a0b7819 */ /* 0x040fe4000001020b */
[----:B------:R-:W-:Y:S02]  /*27c0*/  IADD3.X R9, R9, R171, R13, P2, P3 ;  /* 0x000000ab09097210 */ /* 0x000fe400017e640d */
[----:B------:R-:W-:-:S02]  /*27d0*/  LEA R10, P2, R10, R4, 0x5 ;  /* 0x000000040a0a7211 */ /* 0x000fc400078428ff */
[----:B------:R-:W-:Y:S01]  /*27e0*/  ISETP.GT.AND P0, PT, R3, 0x8, P0 ;  /* 0x000000080300780c */ /* 0x000fe20000704270 */
[----:B------:R-:W-:-:S04]  /*27f0*/  IMAD.WIDE.U32 R20, R2, R20, R8 ;  /* 0x0000001402147225 */ /* 0x000fc800078e0008 */
[----:B------:R-:W-:Y:S01]  /*2800*/  IMAD.X R11, R11, 0x1, R5, P2 ;  /* 0x000000010b0b7824 */ /* 0x000fe200010e0605 */
[----:B------:R-:W-:Y:S01]  /*2810*/  LEA R8, P3, R20, R14, 0x2 ;  /* 0x0000000e14087211 */ /* 0x000fe200078610ff */
[----:B------:R-:W-:-:S05]  /*2820*/  IMAD.IADD R2, R169, 0x1, R21 ;  /* 0x00000001a9027824 */ /* 0x000fca00078e0215 */
[----:B------:R-:W-:Y:S02]  /*2830*/  LEA.HI.X R9, R20, R15, R2, 0x2, P3 ;  /* 0x0000000f14097211 */ /* 0x000fe400018f1402 */
[----:B--2---:R-:W-:-:S05]  /*2840*/  LOP3.LUT R12, R19, 0xffffe000, RZ, 0xc0, !PT ;  /* 0xffffe000130c7812 */ /* 0x004fca00078ec0ff */
[----:B------:R-:W-:-:S04]  /*2850*/  FMUL R13, R12, R155 ;  /* 0x0000009b0c0d7220 */ /* 0x000fc80000400000 */
[----:B------:R-:W-:-:S05]  /*2860*/  FFMA R13, R26, R154, R13 ;  /* 0x0000009a1a0d7223 */ /* 0x000fca000000000d */
[----:B------:R-:W-:-:S05]  /*2870*/  F2FP.TF32.F32.PACK_B R13, R13 ;  /* 0x0000000dff0d723e */ /* 0x000fca00024050ff */
[----:B------:R0:W-:Y:S01]  /*2880*/  @P1 STG.E desc[UR36][R10.64], R13 ;  /* 0x0000000d0a001986 */ /* 0x0001e2000c101924 */
[----:B------:R-:W-:Y:S05]  /*2890*/  @!P0 BRA `(.L_x_41) ;  /* 0x0000000000048947 */ /* 0x000fea0003800000 */
[----:B------:R2:W5:Y:S02]  /*28a0*/  LDG.E.LTC128B R19, desc[UR36][R8.64+0x4] ;  /* 0x0000042408137981 */ /* 0x000564000c1e1920 */
.L_x_41:
[----:B------:R-:W-:Y:S05]  /*28b0*/  BSYNC B1 ;  /* 0x0000000000017941 */ /* 0x000fea0003800000 */
.L_x_40:
[----:B-----5:R-:W-:Y:S01]  /*28c0*/  LOP3.LUT R2, R19, 0xffffe000, RZ, 0xc0, !PT ;  /* 0xffffe00013027812 */ /* 0x020fe200078ec0ff */
[----:B------:R-:W-:Y:S01]  /*28d0*/  BSSY B1, `(.L_x_42) ;  /* 0x0000009000017945 */ /* 0x000fe20003800000 */
[----:B------:R-:W-:-:S03]  /*28e0*/  ISETP.GT.AND P1, PT, R0, 0x8, PT ;  /* 0x000000080000780c */ /* 0x000fc60003f24270 */
[----:B------:R-:W-:Y:S01]  /*28f0*/  FMUL R2, R2, R155 ;  /* 0x0000009b02027220 */ /* 0x000fe20000400000 */
[----:B------:R-:W-:-:S03]  /*2900*/  ISETP.GT.AND P2, PT, R3, RZ, P1 ;  /* 0x000000ff0300720c */ /* 0x000fc60000f44270 */
[----:B------:R-:W-:-:S05]  /*2910*/  FFMA R27, R27, R154, R2 ;  /* 0x0000009a1b1b7223 */ /* 0x000fca0000000002 */
[----:B------:R-:W-:-:S05]  /*2920*/  F2FP.TF32.F32.PACK_B R27, R27 ;  /* 0x0000001bff1b723e */ /* 0x000fca00024050ff */
[----:B------:R3:W-:Y:S01]  /*2930*/  @P0 STG.E desc[UR36][R10.64+0x4], R27 ;  /* 0x0000041b0a000986 */ /* 0x0007e2000c101924 */
[----:B------:R-:W-:Y:S05]  /*2940*/  @!P2 BRA `(.L_x_43) ;  /* 0x000000000004a947 */ /* 0x000fea0003800000 */
[----:B------:R4:W5:Y:S02]  /*2950*/  LDG.E.LTC128B R19, desc[UR36][R6.64+0x20] ;  /* 0x0000202406137981 */ /* 0x000964000c1e1920 */
.L_x_43:
[----:B------:R-:W-:Y:S05]  /*2960*/  BSYNC B1 ;  /* 0x0000000000017941 */ /* 0x000fea0003800000 */
.L_x_42:
[----:B-----5:R-:W-:Y:S01]  /*2970*/  LOP3.LUT R2, R19, 0xffffe000, RZ, 0xc0, !PT ;  /* 0xffffe00013027812 */ /* 0x020fe200078ec0ff */
[----:B------:R-:W-:Y:S01]  /*2980*/  BSSY B1, `(.L_x_44) ;  /* 0x0000009000017945 */ /* 0x000fe20003800000 */
[----:B------:R-:W-:-:S03]  /*2990*/  ISETP.GT.AND P0, PT, R0, 0x9, PT ;  /* 0x000000090000780c */ /* 0x000fc60003f04270 */
[----:B0-----:R-:W-:Y:S01]  /*29a0*/  FMUL R13, R2, R155 ;  /* 0x0000009b020d7220 */ /* 0x001fe20000400000 */
[----:B------:R-:W-:-:S03]  /*29b0*/  ISETP.GT.AND P3, PT, R3, RZ, P0 ;  /* 0x000000ff0300720c */ /* 0x000fc60000764270 */
[----:B------:R-:W-:-:S05]  /*29c0*/  FFMA R13, R28, R154, R13 ;  /* 0x0000009a1c0d7223 */ /* 0x000fca000000000d */
[----:B------:R-:W-:-:S05]  /*29d0*/  F2FP.TF32.F32.PACK_B R13, R13 ;  /* 0x0000000dff0d723e */ /* 0x000fca00024050ff */
[----:B------:R0:W-:Y:S01]  /*29e0*/  @P2 STG.E desc[UR36][R4.64+0x20], R13 ;  /* 0x0000200d04002986 */ /* 0x0001e2000c101924 */
[----:B------:R-:W-:Y:S05]  /*29f0*/  @!P3 BRA `(.L_x_45) ;  /* 0x000000000004b947 */ /* 0x000fea0003800000 */
[----:B------:R0:W5:Y:S02]  /*2a00*/  LDG.E.LTC128B R19, desc[UR36][R6.64+0x24] ;  /* 0x0000242406137981 */ /* 0x000164000c1e1920 */
.L_x_45:
[----:B------:R-:W-:Y:S05]  /*2a10*/  BSYNC B1 ;  /* 0x0000000000017941 */ /* 0x000fea0003800000 */
.L_x_44:
[----:B-----5:R-:W-:Y:S01]  /*2a20*/  LOP3.LUT R2, R19, 0xffffe000, RZ, 0xc0, !PT ;  /* 0xffffe00013027812 */ /* 0x020fe200078ec0ff */
[----:B------:R-:W-:Y:S01]  /*2a30*/  BSSY B1, `(.L_x_46) ;  /* 0x0000008000017945 */ /* 0x000fe20003800000 */
[----:B------:R-:W-:-:S03]  /*2a40*/  ISETP.GT.AND P1, PT, R3, 0x8, P1 ;  /* 0x000000080300780c */ /* 0x000fc60000f24270 */
[----:B------:R-:W-:-:S04]  /*2a50*/  FMUL R2, R2, R155 ;  /* 0x0000009b02027220 */ /* 0x000fc80000400000 */
[----:B------:R-:W-:-:S05]  /*2a60*/  FFMA R29, R29, R154, R2 ;  /* 0x0000009a1d1d7223 */ /* 0x000fca0000000002 */
[----:B------:R-:W-:-:S05]  /*2a70*/  F2FP.TF32.F32.PACK_B R29, R29 ;  /* 0x0000001dff1d723e */ /* 0x000fca00024050ff */
[----:B------:R0:W-:Y:S01]  /*2a80*/  @P3 STG.E desc[UR36][R4.64+0x24], R29 ;  /* 0x0000241d04003986 */ /* 0x0001e2000c101924 */
[----:B------:R-:W-:Y:S05]  /*2a90*/  @!P1 BRA `(.L_x_47) ;  /* 0x0000000000049947 */ /* 0x000fea0003800000 */
[----:B------:R0:W5:Y:S02]  /*2aa0*/  LDG.E.LTC128B R19, desc[UR36][R8.64+0x20] ;  /* 0x0000202408137981 */ /* 0x000164000c1e1920 */
.L_x_47:
[----:B------:R-:W-:Y:S05]  /*2ab0*/  BSYNC B1 ;  /* 0x0000000000017941 */ /* 0x000fea0003800000 */
.L_x_46:
[----:B-----5:R-:W-:Y:S01]  /*2ac0*/  LOP3.LUT R2, R19, 0xffffe000, RZ, 0xc0, !PT ;  /* 0xffffe00013027812 */ /* 0x020fe200078ec0ff */
[----:B------:R-:W-:Y:S01]  /*2ad0*/  BSSY B1, `(.L_x_48) ;  /* 0x0000008000017945 */ /* 0x000fe20003800000 */
[----:B------:R-:W-:-:S03]  /*2ae0*/  ISETP.GT.AND P0, PT, R3, 0x8, P0 ;  /* 0x000000080300780c */ /* 0x000fc60000704270 */
[----:B0-----:R-:W-:-:S04]  /*2af0*/  FMUL R13, R2, R155 ;  /* 0x0000009b020d7220 */ /* 0x001fc80000400000 */
[----:B------:R-:W-:-:S05]  /*2b00*/  FFMA R13, R30, R154, R13 ;  /* 0x0000009a1e0d7223 */ /* 0x000fca000000000d */
[----:B------:R-:W-:-:S05]  /*2b10*/  F2FP.TF32.F32.PACK_B R13, R13 ;  /* 0x0000000dff0d723e */ /* 0x000fca00024050ff */
[----:B------:R0:W-:Y:S01]  /*2b20*/  @P1 STG.E desc[UR36][R10.64+0x20], R13 ;  /* 0x0000200d0a001986 */ /* 0x0001e2000c101924 */
[----:B------:R-:W-:Y:S05]  /*2b30*/  @!P0 BRA `(.L_x_49) ;  /* 0x0000000000048947 */ /* 0x000fea0003800000 */
[----:B------:R0:W5:Y:S02]  /*2b40*/  LDG.E.LTC128B R19, desc[UR36][R8.64+0x24] ;  /* 0x0000242408137981 */ /* 0x000164000c1e1920 */
.L_x_49:
[----:B------:R-:W-:Y:S05]  /*2b50*/  BSYNC B1 ;  /* 0x0000000000017941 */ /* 0x000fea0003800000 */
.L_x_48:
        /* <DEDUP_REMOVED lines=10> */
.L_x_51:
[----:B------:R-:W-:Y:S05]  /*2c00*/  BSYNC B1 ;  /* 0x0000000000017941 */ /* 0x000fea0003800000 */
.L_x_50:
        /* <DEDUP_REMOVED lines=10> */
.L_x_53:
[----:B------:R-:W-:Y:S05]  /*2cb0*/  BSYNC B1 ;  /* 0x0000000000017941 */ /* 0x000fea0003800000 */
.L_x_52:
        /* <DEDUP_REMOVED lines=9> */
.L_x_55:
[----:B------:R-:W-:Y:S05]  /*2d50*/  BSYNC B1 ;  /* 0x0000000000017941 */ /* 0x000fea0003800000 */
.L_x_54:
        /* <DEDUP_REMOVED lines=9> */
.L_x_57:
[----:B------:R-:W-:Y:S05]  /*2df0*/  BSYNC B1 ;  /* 0x0000000000017941 */ /* 0x000fea0003800000 */
.L_x_56:
        /* <DEDUP_REMOVED lines=10> */
.L_x_59:
[----:B------:R-:W-:Y:S05]  /*2ea0*/  BSYNC B1 ;  /* 0x0000000000017941 */ /* 0x000fea0003800000 */
.L_x_58:
        /* <DEDUP_REMOVED lines=10> */
.L_x_61:
[----:B------:R-:W-:Y:S05]  /*2f50*/  BSYNC B1 ;  /* 0x0000000000017941 */ /* 0x000fea0003800000 */
.L_x_60:
        /* <DEDUP_REMOVED lines=9> */
.L_x_63:
[----:B------:R-:W-:Y:S05]  /*2ff0*/  BSYNC B1 ;  /* 0x0000000000017941 */ /* 0x000fea0003800000 */
.L_x_62:
        /* <DEDUP_REMOVED lines=9> */
.L_x_65:
[----:B------:R-:W-:Y:S05]  /*3090*/  BSYNC B1 ;  /* 0x0000000000017941 */ /* 0x000fea0003800000 */
.L_x_64:
        /* <DEDUP_REMOVED lines=10> */
.L_x_67:
[----:B------:R-:W-:Y:S05]  /*3140*/  BSYNC B1 ;  /* 0x0000000000017941 */ /* 0x000fea0003800000 */
.L_x_66:
        /* <DEDUP_REMOVED lines=10> */
.L_x_69:
[----:B------:R-:W-:Y:S05]  /*31f0*/  BSYNC B1 ;  /* 0x0000000000017941 */ /* 0x000fea0003800000 */
.L_x_68:
        /* <DEDUP_REMOVED lines=9> */
.L_x_71:
[----:B------:R-:W-:Y:S05]  /*3290*/  BSYNC B1 ;  /* 0x0000000000017941 */ /* 0x000fea0003800000 */
.L_x_70:
        /* <DEDUP_REMOVED lines=9> */
.L_x_73:
[----:B------:R-:W-:Y:S05]  /*3330*/  BSYNC B1 ;  /* 0x0000000000017941 */ /* 0x000fea0003800000 */
.L_x_72:
        /* <DEDUP_REMOVED lines=10> */
.L_x_75:
[----:B------:R-:W-:Y:S05]  /*33e0*/  BSYNC B1 ;  /* 0x0000000000017941 */ /* 0x000fea0003800000 */
.L_x_74:
        /* <DEDUP_REMOVED lines=10> */
.L_x_77:
[----:B------:R-:W-:Y:S05]  /*3490*/  BSYNC B1 ;  /* 0x0000000000017941 */ /* 0x000fea0003800000 */
.L_x_76:
        /* <DEDUP_REMOVED lines=9> */
.L_x_79:
[----:B------:R-:W-:Y:S05]  /*3530*/  BSYNC B1 ;  /* 0x0000000000017941 */ /* 0x000fea0003800000 */
.L_x_78:
        /* <DEDUP_REMOVED lines=9> */
.L_x_81:
[----:B------:R-:W-:Y:S05]  /*35d0*/  BSYNC B1 ;  /* 0x0000000000017941 */ /* 0x000fea0003800000 */
.L_x_80:
        /* <DEDUP_REMOVED lines=10> */
.L_x_83:
[----:B------:R-:W-:Y:S05]  /*3680*/  BSYNC B1 ;  /* 0x0000000000017941 */ /* 0x000fea0003800000 */
.L_x_82:
        /* <DEDUP_REMOVED lines=10> */
.L_x_85:
[----:B------:R-:W-:Y:S05]  /*3730*/  BSYNC B1 ;  /* 0x0000000000017941 */ /* 0x000fea0003800000 */
.L_x_84:
        /* <DEDUP_REMOVED lines=9> */
.L_x_87:
[----:B------:R-:W-:Y:S05]  /*37d0*/  BSYNC B1 ;  /* 0x0000000000017941 */ /* 0x000fea0003800000 */
.L_x_86:
        /* <DEDUP_REMOVED lines=9> */
.L_x_89:
[----:B------:R-:W-:Y:S05]  /*3870*/  BSYNC B1 ;  /* 0x0000000000017941 */ /* 0x000fea0003800000 */
.L_x_88:
        /* <DEDUP_REMOVED lines=10> */
.L_x_91:
[----:B------:R-:W-:Y:S05]  /*3920*/  BSYNC B1 ;  /* 0x0000000000017941 */ /* 0x000fea0003800000 */
.L_x_90:
        /* <DEDUP_REMOVED lines=10> */
.L_x_93:
[----:B------:R-:W-:Y:S05]  /*39d0*/  BSYNC B1 ;  /* 0x0000000000017941 */ /* 0x000fea0003800000 */
.L_x_92:
        /* <DEDUP_REMOVED lines=9> */
.L_x_95:
[----:B------:R-:W-:Y:S05]  /*3a70*/  BSYNC B1 ;  /* 0x0000000000017941 */ /* 0x000fea0003800000 */
.L_x_94:
        /* <DEDUP_REMOVED lines=9> */
.L_x_97:
[----:B------:R-:W-:Y:S05]  /*3b10*/  BSYNC B1 ;  /* 0x0000000000017941 */ /* 0x000fea0003800000 */
.L_x_96:
        /* <DEDUP_REMOVED lines=10> */
.L_x_99:
[----:B------:R-:W-:Y:S05]  /*3bc0*/  BSYNC B1 ;  /* 0x0000000000017941 */ /* 0x000fea0003800000 */
.L_x_98:
        /* <DEDUP_REMOVED lines=10> */
.L_x_101:
[----:B------:R-:W-:Y:S05]  /*3c70*/  BSYNC B1 ;  /* 0x0000000000017941 */ /* 0x000fea0003800000 */
.L_x_100:
        /* <DEDUP_REMOVED lines=9> */
.L_x_103:
[----:B------:R-:W-:Y:S05]  /*3d10*/  BSYNC B1 ;  /* 0x0000000000017941 */ /* 0x000fea0003800000 */
.L_x_102:
        /* <DEDUP_REMOVED lines=9> */
.L_x_105:
[----:B------:R-:W-:Y:S05]  /*3db0*/  BSYNC B1 ;  /* 0x0000000000017941 */ /* 0x000fea0003800000 */
.L_x_104:
        /* <DEDUP_REMOVED lines=10> */
.L_x_107:
[----:B------:R-:W-:Y:S05]  /*3e60*/  BSYNC B1 ;  /* 0x0000000000017941 */ /* 0x000fea0003800000 */
.L_x_106:
        /* <DEDUP_REMOVED lines=10> */
.L_x_109:
[----:B------:R-:W-:Y:S05]  /*3f10*/  BSYNC B1 ;  /* 0x0000000000017941 */ /* 0x000fea0003800000 */
.L_x_108:
        /* <DEDUP_REMOVED lines=9> */
.L_x_111:
[----:B------:R-:W-:Y:S05]  /*3fb0*/  BSYNC B1 ;  /* 0x0000000000017941 */ /* 0x000fea0003800000 */
.L_x_110:
        /* <DEDUP_REMOVED lines=9> */
.L_x_113:
[----:B------:R-:W-:Y:S05]  /*4050*/  BSYNC B1 ;  /* 0x0000000000017941 */ /* 0x000fea0003800000 */
.L_x_112:
        /* <DEDUP_REMOVED lines=10> */
.L_x_115:
[----:B------:R-:W-:Y:S05]  /*4100*/  BSYNC B1 ;  /* 0x0000000000017941 */ /* 0x000fea0003800000 */
.L_x_114:
        /* <DEDUP_REMOVED lines=10> */
.L_x_117:
[----:B------:R-:W-:Y:S05]  /*41b0*/  BSYNC B1 ;  /* 0x0000000000017941 */ /* 0x000fea0003800000 */
.L_x_116:
        /* <DEDUP_REMOVED lines=9> */
.L_x_119:
[----:B------:R-:W-:Y:S05]  /*4250*/  BSYNC B1 ;  /* 0x0000000000017941 */ /* 0x000fea0003800000 */
.L_x_118:
        /* <DEDUP_REMOVED lines=9> */
.L_x_121:
[----:B------:R-:W-:Y:S05]  /*42f0*/  BSYNC B1 ;  /* 0x0000000000017941 */ /* 0x000fea0003800000 */
.L_x_120:
        /* <DEDUP_REMOVED lines=10> */
.L_x_123:
[----:B------:R-:W-:Y:S05]  /*43a0*/  BSYNC B1 ;  /* 0x0000000000017941 */ /* 0x000fea0003800000 */
.L_x_122:
        /* <DEDUP_REMOVED lines=10> */
.L_x_125:
[----:B------:R-:W-:Y:S05]  /*4450*/  BSYNC B1 ;  /* 0x0000000000017941 */ /* 0x000fea0003800000 */
.L_x_124:
        /* <DEDUP_REMOVED lines=9> */
.L_x_127:
[----:B------:R-:W-:Y:S05]  /*44f0*/  BSYNC B1 ;  /* 0x0000000000017941 */ /* 0x000fea0003800000 */
.L_x_126:
        /* <DEDUP_REMOVED lines=9> */
.L_x_129:
[----:B------:R-:W-:Y:S05]  /*4590*/  BSYNC B1 ;  /* 0x0000000000017941 */ /* 0x000fea0003800000 */
.L_x_128:
        /* <DEDUP_REMOVED lines=10> */
.L_x_131:
[----:B------:R-:W-:Y:S05]  /*4640*/  BSYNC B1 ;  /* 0x0000000000017941 */ /* 0x000fea0003800000 */
.L_x_130:
        /* <DEDUP_REMOVED lines=10> */
.L_x_133:
[----:B------:R-:W-:Y:S05]  /*46f0*/  BSYNC B1 ;  /* 0x0000000000017941 */ /* 0x000fea0003800000 */
.L_x_132:
        /* <DEDUP_REMOVED lines=9> */
.L_x_135:
[----:B------:R-:W-:Y:S05]  /*4790*/  BSYNC B1 ;  /* 0x0000000000017941 */ /* 0x000fea0003800000 */
.L_x_134:
        /* <DEDUP_REMOVED lines=9> */
.L_x_137:
[----:B------:R-:W-:Y:S05]  /*4830*/  BSYNC B1 ;  /* 0x0000000000017941 */ /* 0x000fea0003800000 */
.L_x_136:
        /* <DEDUP_REMOVED lines=10> */
.L_x_139:
[----:B------:R-:W-:Y:S05]  /*48e0*/  BSYNC B1 ;  /* 0x0000000000017941 */ /* 0x000fea0003800000 */
.L_x_138:
        /* <DEDUP_REMOVED lines=10> */
.L_x_141:
[----:B------:R-:W-:Y:S05]  /*4990*/  BSYNC B1 ;  /* 0x0000000000017941 */ /* 0x000fea0003800000 */
.L_x_140:
        /* <DEDUP_REMOVED lines=9> */
.L_x_143:
[----:B------:R-:W-:Y:S05]  /*4a30*/  BSYNC B1 ;  /* 0x0000000000017941 */ /* 0x000fea0003800000 */
.L_x_142:
        /* <DEDUP_REMOVED lines=9> */
.L_x_145:
[----:B------:R-:W-:Y:S05]  /*4ad0*/  BSYNC B1 ;  /* 0x0000000000017941 */ /* 0x000fea0003800000 */
.L_x_144:
        /* <DEDUP_REMOVED lines=10> */
.L_x_147:
[----:B------:R-:W-:Y:S05]  /*4b80*/  BSYNC B1 ;  /* 0x0000000000017941 */ /* 0x000fea0003800000 */
.L_x_146:
        /* <DEDUP_REMOVED lines=10> */
.L_x_149:
[----:B------:R-:W-:Y:S05]  /*4c30*/  BSYNC B1 ;  /* 0x0000000000017941 */ /* 0x000fea0003800000 */
.L_x_148:
        /* <DEDUP_REMOVED lines=9> */
.L_x_151:
[----:B------:R-:W-:Y:S05]  /*4cd0*/  BSYNC B1 ;  /* 0x0000000000017941 */ /* 0x000fea0003800000 */
.L_x_150:
        /* <DEDUP_REMOVED lines=9> */
.L_x_153:
[----:B------:R-:W-:Y:S05]  /*4d70*/  BSYNC B1 ;  /* 0x0000000000017941 */ /* 0x000fea0003800000 */
.L_x_152:
        /* <DEDUP_REMOVED lines=10> */
.L_x_155:
[----:B------:R-:W-:Y:S05]  /*4e20*/  BSYNC B1 ;  /* 0x0000000000017941 */ /* 0x000fea0003800000 */
.L_x_154:
        /* <DEDUP_REMOVED lines=10> */
.L_x_157:
[----:B------:R-:W-:Y:S05]  /*4ed0*/  BSYNC B1 ;  /* 0x0000000000017941 */ /* 0x000fea0003800000 */
.L_x_156:
        /* <DEDUP_REMOVED lines=9> */
.L_x_159:
[----:B------:R-:W-:Y:S05]  /*4f70*/  BSYNC B1 ;  /* 0x0000000000017941 */ /* 0x000fea0003800000 */
.L_x_158:
        /* <DEDUP_REMOVED lines=9> */
.L_x_161:
[----:B------:R-:W-:Y:S05]  /*5010*/  BSYNC B1 ;  /* 0x0000000000017941 */ /* 0x000fea0003800000 */
.L_x_160:
        /* <DEDUP_REMOVED lines=10> */
.L_x_163:
[----:B------:R-:W-:Y:S05]  /*50c0*/  BSYNC B1 ;  /* 0x0000000000017941 */ /* 0x000fea0003800000 */
.L_x_162:
        /* <DEDUP_REMOVED lines=10> */
.L_x_165:
[----:B------:R-:W-:Y:S05]  /*5170*/  BSYNC B1 ;  /* 0x0000000000017941 */ /* 0x000fea0003800000 */
.L_x_164:
        /* <DEDUP_REMOVED lines=9> */
.L_x_167:
[----:B------:R-:W-:Y:S05]  /*5210*/  BSYNC B1 ;  /* 0x0000000000017941 */ /* 0x000fea0003800000 */
.L_x_166:
        /* <DEDUP_REMOVED lines=9> */
.L_x_169:
[----:B------:R-:W-:Y:S05]  /*52b0*/  BSYNC B1 ;  /* 0x0000000000017941 */ /* 0x000fea0003800000 */
.L_x_168:
        /* <DEDUP_REMOVED lines=10> */
.L_x_171:
[----:B------:R-:W-:Y:S05]  /*5360*/  BSYNC B1 ;  /* 0x0000000000017941 */ /* 0x000fea0003800000 */
.L_x_170:
        /* <DEDUP_REMOVED lines=10> */
.L_x_173:
[----:B------:R-:W-:Y:S05]  /*5410*/  BSYNC B1 ;  /* 0x0000000000017941 */ /* 0x000fea0003800000 */
.L_x_172:
        /* <DEDUP_REMOVED lines=9> */
.L_x_175:
[----:B------:R-:W-:Y:S05]  /*54b0*/  BSYNC B1 ;  /* 0x0000000000017941 */ /* 0x000fea0003800000 */
.L_x_174:
        /* <DEDUP_REMOVED lines=9> */
.L_x_177:
[----:B------:R-:W-:Y:S05]  /*5550*/  BSYNC B1 ;  /* 0x0000000000017941 */ /* 0x000fea0003800000 */
.L_x_176:
        /* <DEDUP_REMOVED lines=10> */
.L_x_179:
[----:B------:R-:W-:Y:S05]  /*5600*/  BSYNC B1 ;  /* 0x0000000000017941 */ /* 0x000fea0003800000 */
.L_x_178:
        /* <DEDUP_REMOVED lines=10> */
.L_x_181:
[----:B------:R-:W-:Y:S05]  /*56b0*/  BSYNC B1 ;  /* 0x0000000000017941 */ /* 0x000fea0003800000 */
.L_x_180:
        /* <DEDUP_REMOVED lines=9> */
.L_x_183:
[----:B------:R-:W-:Y:S05]  /*5750*/  BSYNC B1 ;  /* 0x0000000000017941 */ /* 0x000fea0003800000 */
.L_x_182:
        /* <DEDUP_REMOVED lines=9> */
.L_x_185:
[----:B------:R-:W-:Y:S05]  /*57f0*/  BSYNC B1 ;  /* 0x0000000000017941 */ /* 0x000fea0003800000 */
.L_x_184:
        /* <DEDUP_REMOVED lines=10> */
.L_x_187:
[----:B------:R-:W-:Y:S05]  /*58a0*/  BSYNC B1 ;  /* 0x0000000000017941 */ /* 0x000fea0003800000 */
.L_x_186:
        /* <DEDUP_REMOVED lines=10> */
.L_x_189:
[----:B------:R-:W-:Y:S05]  /*5950*/  BSYNC B1 ;  /* 0x0000000000017941 */ /* 0x000fea0003800000 */
.L_x_188:
        /* <DEDUP_REMOVED lines=9> */
.L_x_191:
[----:B------:R-:W-:Y:S05]  /*59f0*/  BSYNC B1 ;  /* 0x0000000000017941 */ /* 0x000fea0003800000 */
.L_x_190:
        /* <DEDUP_REMOVED lines=9> */
.L_x_193:
[----:B------:R-:W-:Y:S05]  /*5a90*/  BSYNC B1 ;  /* 0x0000000000017941 */ /* 0x000fea0003800000 */
.L_x_192:
        /* <DEDUP_REMOVED lines=10> */
.L_x_195:
[----:B------:R-:W-:Y:S05]  /*5b40*/  BSYNC B1 ;  /* 0x0000000000017941 */ /* 0x000fea0003800000 */
.L_x_194:
        /* <DEDUP_REMOVED lines=10> */
.L_x_197:
[----:B------:R-:W-:Y:S05]  /*5bf0*/  BSYNC B1 ;  /* 0x0000000000017941 */ /* 0x000fea0003800000 */
.L_x_196:
        /* <DEDUP_REMOVED lines=9> */
.L_x_199:
[----:B------:R-:W-:Y:S05]  /*5c90*/  BSYNC B1 ;  /* 0x0000000000017941 */ /* 0x000fea0003800000 */
.L_x_198:
        /* <DEDUP_REMOVED lines=9> */
.L_x_201:
[----:B------:R-:W-:Y:S05]  /*5d30*/  BSYNC B1 ;  /* 0x0000000000017941 */ /* 0x000fea0003800000 */
.L_x_200:
        /* <DEDUP_REMOVED lines=10> */
.L_x_203:
[----:B------:R-:W-:Y:S05]  /*5de0*/  BSYNC B1 ;  /* 0x0000000000017941 */ /* 0x000fea0003800000 */
.L_x_202:
        /* <DEDUP_REMOVED lines=10> */
.L_x_205:
[----:B------:R-:W-:Y:S05]  /*5e90*/  BSYNC B1 ;  /* 0x0000000000017941 */ /* 0x000fea0003800000 */
.L_x_204:
        /* <DEDUP_REMOVED lines=9> */
.L_x_207:
[----:B------:R-:W-:Y:S05]  /*5f30*/  BSYNC B1 ;  /* 0x0000000000017941 */ /* 0x000fea0003800000 */
.L_x_206:
        /* <DEDUP_REMOVED lines=9> */
.L_x_209:
[----:B------:R-:W-:Y:S05]  /*5fd0*/  BSYNC B1 ;  /* 0x0000000000017941 */ /* 0x000fea0003800000 */
.L_x_208:
        /* <DEDUP_REMOVED lines=10> */
.L_x_211:
[----:B------:R-:W-:Y:S05]  /*6080*/  BSYNC B1 ;  /* 0x0000000000017941 */ /* 0x000fea0003800000 */
.L_x_210:
        /* <DEDUP_REMOVED lines=10> */
.L_x_213:
[----:B------:R-:W-:Y:S05]  /*6130*/  BSYNC B1 ;  /* 0x0000000000017941 */ /* 0x000fea0003800000 */
.L_x_212:
        /* <DEDUP_REMOVED lines=9> */
.L_x_215:
[----:B------:R-:W-:Y:S05]  /*61d0*/  BSYNC B1 ;  /* 0x0000000000017941 */ /* 0x000fea0003800000 */
.L_x_214:
        /* <DEDUP_REMOVED lines=9> */
.L_x_217:
[----:B------:R-:W-:Y:S05]  /*6270*/  BSYNC B1 ;  /* 0x0000000000017941 */ /* 0x000fea0003800000 */
.L_x_216:
        /* <DEDUP_REMOVED lines=10> */
.L_x_219:
[----:B------:R-:W-:Y:S05]  /*6320*/  BSYNC B1 ;  /* 0x0000000000017941 */ /* 0x000fea0003800000 */
.L_x_218:
        /* <DEDUP_REMOVED lines=10> */
.L_x_221:
[----:B------:R-:W-:Y:S05]  /*63d0*/  BSYNC B1 ;  /* 0x0000000000017941 */ /* 0x000fea0003800000 */
.L_x_220:
        /* <DEDUP_REMOVED lines=9> */
.L_x_223:
[----:B------:R-:W-:Y:S05]  /*6470*/  BSYNC B1 ;  /* 0x0000000000017941 */ /* 0x000fea0003800000 */
.L_x_222:
        /* <DEDUP_REMOVED lines=9> */
.L_x_225:
[----:B------:R-:W-:Y:S05]  /*6510*/  BSYNC B1 ;  /* 0x0000000000017941 */ /* 0x000fea0003800000 */
.L_x_224:
        /* <DEDUP_REMOVED lines=10> */
.L_x_227:
[----:B------:R-:W-:Y:S05]  /*65c0*/  BSYNC B1 ;  /* 0x0000000000017941 */ /* 0x000fea0003800000 */
.L_x_226:
        /* <DEDUP_REMOVED lines=10> */
.L_x_229:
[----:B------:R-:W-:Y:S05]  /*6670*/  BSYNC B1 ;  /* 0x0000000000017941 */ /* 0x000fea0003800000 */
.L_x_228:
        /* <DEDUP_REMOVED lines=9> */
.L_x_231:
[----:B------:R-:W-:Y:S05]  /*6710*/  BSYNC B1 ;  /* 0x0000000000017941 */ /* 0x000fea0003800000 */
.L_x_230:
        /* <DEDUP_REMOVED lines=9> */
.L_x_233:
[----:B------:R-:W-:Y:S05]  /*67b0*/  BSYNC B1 ;  /* 0x0000000000017941 */ /* 0x000fea0003800000 */
.L_x_232:
        /* <DEDUP_REMOVED lines=10> */
.L_x_235:
[----:B------:R-:W-:Y:S05]  /*6860*/  BSYNC B1 ;  /* 0x0000000000017941 */ /* 0x000fea0003800000 */
.L_x_234:
        /* <DEDUP_REMOVED lines=10> */
.L_x_237:
[----:B------:R-:W-:Y:S05]  /*6910*/  BSYNC B1 ;  /* 0x0000000000017941 */ /* 0x000fea0003800000 */
.L_x_236:
        /* <DEDUP_REMOVED lines=9> */
.L_x_239:
[----:B------:R-:W-:Y:S05]  /*69b0*/  BSYNC B1 ;  /* 0x0000000000017941 */ /* 0x000fea0003800000 */
.L_x_238:
        /* <DEDUP_REMOVED lines=9> */
.L_x_241:
[----:B------:R-:W-:Y:S05]  /*6a50*/  BSYNC B1 ;  /* 0x0000000000017941 */ /* 0x000fea0003800000 */
.L_x_240:
        /* <DEDUP_REMOVED lines=10> */
.L_x_243:
[----:B------:R-:W-:Y:S05]  /*6b00*/  BSYNC B1 ;  /* 0x0000000000017941 */ /* 0x000fea0003800000 */
.L_x_242:
        /* <DEDUP_REMOVED lines=10> */
.L_x_245:
[----:B------:R-:W-:Y:S05]  /*6bb0*/  BSYNC B1 ;  /* 0x0000000000017941 */ /* 0x000fea0003800000 */
.L_x_244:
        /* <DEDUP_REMOVED lines=9> */
.L_x_247:
[----:B------:R-:W-:Y:S05]  /*6c50*/  BSYNC B1 ;  /* 0x0000000000017941 */ /* 0x000fea0003800000 */
.L_x_246:
        /* <DEDUP_REMOVED lines=9> */
.L_x_249:
[----:B------:R-:W-:Y:S05]  /*6cf0*/  BSYNC B1 ;  /* 0x0000000000017941 */ /* 0x000fea0003800000 */
.L_x_248:
        /* <DEDUP_REMOVED lines=10> */
.L_x_251:
[----:B------:R-:W-:Y:S05]  /*6da0*/  BSYNC B1 ;  /* 0x0000000000017941 */ /* 0x000fea0003800000 */
.L_x_250:
        /* <DEDUP_REMOVED lines=10> */
.L_x_253:
[----:B------:R-:W-:Y:S05]  /*6e50*/  BSYNC B1 ;  /* 0x0000000000017941 */ /* 0x000fea0003800000 */
.L_x_252:
        /* <DEDUP_REMOVED lines=9> */
.L_x_255:
[----:B------:R-:W-:Y:S05]  /*6ef0*/  BSYNC B1 ;  /* 0x0000000000017941 */ /* 0x000fea0003800000 */
.L_x_254:
        /* <DEDUP_REMOVED lines=9> */
.L_x_257:
[----:B------:R-:W-:Y:S05]  /*6f90*/  BSYNC B1 ;  /* 0x0000000000017941 */ /* 0x000fea0003800000 */
.L_x_256:
        /* <DEDUP_REMOVED lines=10> */
.L_x_259:
[----:B------:R-:W-:Y:S05]  /*7040*/  BSYNC B1 ;  /* 0x0000000000017941 */ /* 0x000fea0003800000 */
.L_x_258:
        /* <DEDUP_REMOVED lines=10> */
.L_x_261:
[----:B------:R-:W-:Y:S05]  /*70f0*/  BSYNC B1 ;  /* 0x0000000000017941 */ /* 0x000fea0003800000 */
.L_x_260:
        /* <DEDUP_REMOVED lines=9> */
.L_x_263:
[----:B------:R-:W-:Y:S05]  /*7190*/  BSYNC B1 ;  /* 0x0000000000017941 */ /* 0x000fea0003800000 */
.L_x_262:
        /* <DEDUP_REMOVED lines=9> */
.L_x_265:
[----:B------:R-:W-:Y:S05]  /*7230*/  BSYNC B1 ;  /* 0x0000000000017941 */ /* 0x000fea0003800000 */
.L_x_264:
        /* <DEDUP_REMOVED lines=10> */
.L_x_267:
[----:B------:R-:W-:Y:S05]  /*72e0*/  BSYNC B1 ;  /* 0x0000000000017941 */ /* 0x000fea0003800000 */
.L_x_266:
        /* <DEDUP_REMOVED lines=10> */
.L_x_269:
[----:B------:R-:W-:Y:S05]  /*7390*/  BSYNC B1 ;  /* 0x0000000000017941 */ /* 0x000fea0003800000 */
.L_x_268:
        /* <DEDUP_REMOVED lines=9> */
.L_x_271:
[----:B------:R-:W-:Y:S05]  /*7430*/  BSYNC B1 ;  /* 0x0000000000017941 */ /* 0x000fea0003800000 */
.L_x_270:
        /* <DEDUP_REMOVED lines=9> */
.L_x_273:
[----:B------:R-:W-:Y:S05]  /*74d0*/  BSYNC B1 ;  /* 0x0000000000017941 */ /* 0x000fea0003800000 */
.L_x_272:
        /* <DEDUP_REMOVED lines=10> */
.L_x_275:
[----:B------:R-:W-:Y:S05]  /*7580*/  BSYNC B1 ;  /* 0x0000000000017941 */ /* 0x000fea0003800000 */
.L_x_274:
        /* <DEDUP_REMOVED lines=10> */
.L_x_277:
[----:B------:R-:W-:Y:S05]  /*7630*/  BSYNC B1 ;  /* 0x0000000000017941 */ /* 0x000fea0003800000 */
.L_x_276:
        /* <DEDUP_REMOVED lines=9> */
.L_x_279:
[----:B------:R-:W-:Y:S05]  /*76d0*/  BSYNC B1 ;  /* 0x0000000000017941 */ /* 0x000fea0003800000 */
.L_x_278:
        /* <DEDUP_REMOVED lines=9> */
.L_x_281:
[----:B------:R-:W-:Y:S05]  /*7770*/  BSYNC B1 ;  /* 0x0000000000017941 */ /* 0x000fea0003800000 */
.L_x_280:
        /* <DEDUP_REMOVED lines=10> */
.L_x_283:
[----:B------:R-:W-:Y:S05]  /*7820*/  BSYNC B1 ;  /* 0x0000000000017941 */ /* 0x000fea0003800000 */
.L_x_282:
        /* <DEDUP_REMOVED lines=10> */
.L_x_285:
[----:B------:R-:W-:Y:S05]  /*78d0*/  BSYNC B1 ;  /* 0x0000000000017941 */ /* 0x000fea0003800000 */
.L_x_284:
        /* <DEDUP_REMOVED lines=9> */
.L_x_287:
[----:B------:R-:W-:Y:S05]  /*7970*/  BSYNC B1 ;  /* 0x0000000000017941 */ /* 0x000fea0003800000 */
.L_x_286:
[----:B-----5:R-:W-:Y:S01]  /*7980*/  LOP3.LUT R0, R19, 0xffffe000, RZ, 0xc0, !PT ;  /* 0xffffe00013007812 */ /* 0x020fe200078ec0ff */
[----:B0-----:R-:W-:Y:S01]  /*7990*/  @P1 IMAD.MOV.U32 R4, RZ, RZ, R10 ;  /* 0x000000ffff041224 */ /* 0x001fe200078e000a */
[----:B------:R-:W-:Y:S01]  /*79a0*/  ISETP.GT.AND P0, PT, R3, 0x8, P0 ;  /* 0x000000080300780c */ /* 0x000fe20000704270 */
[----:B------:R-:W-:Y:S02]  /*79b0*/  BSSY B1, `(.L_x_288) ;  /* 0x0000008000017945 */ /* 0x000fe40003800000 */
[----:B------:R-:W-:-:S04]  /*79c0*/  FMUL R5, R0, R155 ;  /* 0x0000009b00057220 */ /* 0x000fc80000400000 */
[----:B-1--4-:R-:W-:Y:S01]  /*79d0*/  FFMA R7, R150, R154, R5 ;  /* 0x0000009a96077223 */ /* 0x012fe20000000005 */
[----:B------:R-:W-:-:S04]  /*79e0*/  @P1 IMAD.MOV.U32 R5, RZ, RZ, R11 ;  /* 0x000000ffff051224 */ /* 0x000fc800078e000b */
[----:B------:R-:W-:-:S05]  /*79f0*/  F2FP.TF32.F32.PACK_B R7, R7 ;  /* 0x00000007ff07723e */ /* 0x000fca00024050ff */
[----:B------:R0:W-:Y:S01]  /*7a00*/  @P1 STG.E desc[UR36][R4.64+0x3e0], R7 ;  /* 0x0003e00704001986 */ /* 0x0001e2000c101924 */
[----:B------:R-:W-:Y:S05]  /*7a10*/  @!P0 BRA `(.L_x_289) ;  /* 0x0000000000048947 */ /* 0x000fea0003800000 */
[----:B------:R1:W5:Y:S02]  /*7a20*/  LDG.E.LTC128B R19, desc[UR36][R8.64+0x3e4] ;  /* 0x0003e42408137981 */ /* 0x000364000c1e1920 */
.L_x_289:
[----:B------:R-:W-:Y:S05]  /*7a30*/  BSYNC B1 ;  /* 0x0000000000017941 */ /* 0x000fea0003800000 */
.L_x_288:
[----:B------:R-:W-:Y:S05]  /*7a40*/  @!P0 BRA `(.L_x_290) ;  /* 0x0000002400488947 */ /* 0x000fea0003800000 */
[----:B-----5:R-:W-:-:S05]  /*7a50*/  LOP3.LUT R0, R19, 0xffffe000, RZ, 0xc0, !PT ;  /* 0xffffe00013007812 */ /* 0x020fca00078ec0ff */
[----:B------:R-:W-:-:S04]  /*7a60*/  FMUL R0, R0, R155 ;  /* 0x0000009b00007220 */ /* 0x000fc80000400000 */
[----:B------:R-:W-:-:S05]  /*7a70*/  FFMA R151, R151, R154, R0 ;  /* 0x0000009a97977223 */ /* 0x000fca0000000000 */
[----:B------:R-:W-:-:S05]  /*7a80*/  F2FP.TF32.F32.PACK_B R151, R151 ;  /* 0x00000097ff97723e */ /* 0x000fca00024050ff */
[----:B------:R4:W-:Y:S01]  /*7a90*/  STG.E desc[UR36][R10.64+0x3e4], R151 ;  /* 0x0003e4970a007986 */ /* 0x0009e2000c101924 */
[----:B------:R-:W-:Y:S05]  /*7aa0*/  BRA `(.L_x_290) ;  /* 0x0000002400307947 */ /* 0x000fea0003800000 */
.L_x_37:
[----:B------:R-:W-:Y:S01]  /*7ab0*/  ISETP.GT.AND P3, PT, R0, 0x1, PT ;  /* 0x000000010000780c */ /* 0x000fe20003f64270 */
[----:B------:R-:W-:Y:S01]  /*7ac0*/  ULDC.64 UR4, c[0x0][0x5c0] ;  /* 0x0001700000047ab9 */ /* 0x000fe20000000a00 */
[-C--:B------:R-:W-:Y:S01]  /*7ad0*/  FMUL R9, R24, R154.reuse ;  /* 0x0000009a18097220 */ /* 0x080fe20000400000 */
[C---:B------:R-:W-:Y:S01]  /*7ae0*/  LEA R4, P4, R168.reuse, UR4, 0x2 ;  /* 0x00000004a8047c11 */ /* 0x040fe2000f8810ff */
[-C--:B------:R-:W-:Y:S01]  /*7af0*/  FMUL R25, R25, R154.reuse ;  /* 0x0000009a19197220 */ /* 0x080fe20000400000 */
[----:B------:R-:W-:Y:S01]  /*7b00*/  ISETP.GT.AND P0, PT, R3, RZ, P3 ;  /* 0x000000ff0300720c */ /* 0x000fe20001f04270 */
[-C--:B------:R-:W-:Y:S01]  /*7b10*/  FMUL R27, R27, R154.reuse ;  /* 0x0000009a1b1b7220 */ /* 0x080fe20000400000 */
[----:B------:R-:W-:Y:S01]  /*7b20*/  LEA.HI.X R5, R168, UR5, R179, 0x2, P4 ;  /* 0x00000005a8057c11 */ /* 0x000fe2000a0f14b3 */
[-C--:B------:R-:W-:Y:S01]  /*7b30*/  FMUL R29, R29, R154.reuse ;  /* 0x0000009a1d1d7220 */ /* 0x080fe20000400000 */
[----:B------:R-:W-:Y:S01]  /*7b40*/  F2FP.TF32.F32.PACK_B R9, R9 ;  /* 0x00000009ff09723e */ /* 0x000fe200024050ff */
[-C--:B------:R-:W-:Y:S01]  /*7b50*/  FMUL R31, R31, R154.reuse ;  /* 0x0000009a1f1f7220 */ /* 0x080fe20000400000 */
[----:B------:R-:W-:Y:S01]  /*7b60*/  F2FP.TF32.F32.PACK_B R25, R25 ;  /* 0x00000019ff19723e */ /* 0x000fe200024050ff */
[----:B------:R-:W-:Y:S01]  /*7b70*/  FMUL R13, R32, R154 ;  /* 0x0000009a200d7220 */ /* 0x000fe20000400000 */
[C---:B------:R-:W-:Y:S01]  /*7b80*/  SHF.L.U64.HI R7, R10.reuse, 0x5, R11 ;  /* 0x000000050a077819 */ /* 0x040fe2000001020b */
[----:B------:R0:W-:Y:S01]  /*7b90*/  @P2 STG.E desc[UR36][R4.64], R9 ;  /* 0x0000000904002986 */ /* 0x0001e2000c101924 */
[----:B------:R-:W-:Y:S01]  /*7ba0*/  LEA R6, P4, R10, R4, 0x5 ;  /* 0x000000040a067211 */ /* 0x000fe200078828ff */
[-C--:B------:R-:W-:Y:S01]  /*7bb0*/  FMUL R11, R26, R154.reuse ;  /* 0x0000009a1a0b7220 */ /* 0x080fe20000400000 */
[----:B------:R-:W-:Y:S01]  /*7bc0*/  ISETP.GT.AND P1, PT, R3, 0x8, P1 ;  /* 0x000000080300780c */ /* 0x000fe20000f24270 */
[----:B------:R-:W-:Y:S01]  /*7bd0*/  @P0 STG.E desc[UR36][R4.64+0x4], R25 ;  /* 0x0000041904000986 */ /* 0x000fe2000c101924 */
[C---:B------:R-:W-:Y:S01]  /*7be0*/  ISETP.GT.AND P2, PT, R0.reuse, 0x8, PT ;  /* 0x000000080000780c */ /* 0x040fe20003f44270 */
[----:B------:R-:W-:Y:S01]  /*7bf0*/  IMAD.X R7, R7, 0x1, R5, P4 ;  /* 0x0000000107077824 */ /* 0x000fe200020e0605 */
[----:B------:R-:W-:Y:S01]  /*7c00*/  ISETP.GT.AND P3, PT, R3, 0x8, P3 ;  /* 0x000000080300780c */ /* 0x000fe20001f64270 */
[-C--:B------:R-:W-:Y:S01]  /*7c10*/  FMUL R33, R33, R154.reuse ;  /* 0x0000009a21217220 */ /* 0x080fe20000400000 */
[----:B------:R-:W-:Y:S01]  /*7c20*/  ISETP.GT.AND P0, PT, R0, 0x9, PT ;  /* 0x000000090000780c */ /* 0x000fe20003f04270 */
[-C--:B------:R-:W-:Y:S01]  /*7c30*/  FMUL R35, R35, R154.reuse ;  /* 0x0000009a23237220 */ /* 0x080fe20000400000 */
[C---:B------:R-:W-:Y:S01]  /*7c40*/  ISETP.GT.AND P5, PT, R3.reuse, RZ, P2 ;  /* 0x000000ff0300720c */ /* 0x040fe200017a4270 */
[-C--:B0-----:R-:W-:Y:S01]  /*7c50*/  FMUL R9, R28, R154.reuse ;  /* 0x0000009a1c097220 */ /* 0x081fe20000400000 */
[----:B------:R-:W-:Y:S01]  /*7c60*/  ISETP.GT.AND P4, PT, R3, RZ, P0 ;  /* 0x000000ff0300720c */ /* 0x000fe20000784270 */
[-C--:B------:R-:W-:Y:S01]  /*7c70*/  FMUL R37, R37, R154.reuse ;  /* 0x0000009a25257220 */ /* 0x080fe20000400000 */
[----:B------:R-:W-:Y:S01]  /*7c80*/  F2FP.TF32.F32.PACK_B R11, R11 ;  /* 0x0000000bff0b723e */ /* 0x000fe200024050ff */
[-C--:B------:R-:W-:Y:S01]  /*7c90*/  FMUL R39, R39, R154.reuse ;  /* 0x0000009a27277220 */ /* 0x080fe20000400000 */
[----:B------:R-:W-:Y:S01]  /*7ca0*/  F2FP.TF32.F32.PACK_B R27, R27 ;  /* 0x0000001bff1b723e */ /* 0x000fe200024050ff */
[-C--:B------:R-:W-:Y:S01]  /*7cb0*/  FMUL R41, R41, R154.reuse ;  /* 0x0000009a29297220 */ /* 0x080fe20000400000 */
[----:B------:R-:W-:Y:S01]  /*7cc0*/  F2FP.TF32.F32.PACK_B R9, R9 ;  /* 0x00000009ff09723e */ /* 0x000fe200024050ff */
[----:B------:R0:W-:Y:S01]  /*7cd0*/  @P1 STG.E desc[UR36][R6.64], R11 ;  /* 0x0000000b06001986 */ /* 0x0001e2000c101924 */
[----:B------:R-:W-:Y:S01]  /*7ce0*/  F2FP.TF32.F32.PACK_B R29, R29 ;  /* 0x0000001dff1d723e */ /* 0x000fe200024050ff */
[-C--:B------:R-:W-:Y:S01]  /*7cf0*/  FMUL R43, R43, R154.reuse ;  /* 0x0000009a2b2b7220 */ /* 0x080fe20000400000 */
[C---:B------:R-:W-:Y:S01]  /*7d00*/  ISETP.GT.AND P1, PT, R0.reuse, 0x10, PT ;  /* 0x000000100000780c */ /* 0x040fe20003f24270 */
[----:B------:R-:W-:Y:S01]  /*7d10*/  @P3 STG.E desc[UR36][R6.64+0x4], R27 ;  /* 0x0000041b06003986 */ /* 0x000fe2000c101924 */
[----:B------:R-:W-:Y:S01]  /*7d20*/  ISETP.GT.AND P3, PT, R0, 0x11, PT ;  /* 0x000000110000780c */ /* 0x000fe20003f64270 */
[-C--:B------:R-:W-:Y:S01]  /*7d30*/  FMUL R45, R45, R154.reuse ;  /* 0x0000009a2d2d7220 */ /* 0x080fe20000400000 */
[C---:B------:R-:W-:Y:S01]  /*7d40*/  ISETP.GT.AND P2, PT, R3.reuse, 0x8, P2 ;  /* 0x000000080300780c */ /* 0x040fe20001744270 */
[----:B------:R1:W-:Y:S01]  /*7d50*/  @P5 STG.E desc[UR36][R4.64+0x20], R9 ;  /* 0x0000200904005986 */ /* 0x0003e2000c101924 */
[----:B------:R-:W-:Y:S01]  /*7d60*/  ISETP.GT.AND P0, PT, R3, 0x8, P0 ;  /* 0x000000080300780c */ /* 0x000fe20000704270 */
[-C--:B------:R-:W-:Y:S01]  /*7d70*/  FMUL R47, R47, R154.reuse ;  /* 0x0000009a2f2f7220 */ /* 0x080fe20000400000 */
[C---:B------:R-:W-:Y:S01]  /*7d80*/  ISETP.GT.AND P5, PT, R3.reuse, RZ, P1 ;  /* 0x000000ff0300720c */ /* 0x040fe20000fa4270 */
[----:B------:R-:W-:Y:S01]  /*7d90*/  @P4 STG.E desc[UR36][R4.64+0x24], R29 ;  /* 0x0000241d04004986 */ /* 0x000fe2000c101924 */
        /* <DEDUP_REMOVED lines=8> */
[-C--:B-1----:R-:W-:Y:S01]  /*7e20*/  FMUL R9, R34, R154.reuse ;  /* 0x0000009a22097220 */ /* 0x082fe20000400000 */
[----:B------:R-:W-:Y:S01]  /*7e30*/  F2FP.TF32.F32.PACK_B R33, R33 ;  /* 0x00000021ff21723e */ /* 0x000fe200024050ff */
[----:B------:R0:W-:Y:S01]  /*7e40*/  @P2 STG.E desc[UR36][R6.64+0x20], R11 ;  /* 0x0000200b06002986 */ /* 0x0001e2000c101924 */
[----:B------:R-:W-:Y:S01]  /*7e50*/  ISETP.GT.AND P1, PT, R3, 0x8, P1 ;  /* 0x000000080300780c */ /* 0x000fe20000f24270 */
[-C--:B------:R-:W-:Y:S01]  /*7e60*/  FMUL R55, R55, R154.reuse ;  /* 0x0000009a37377220 */ /* 0x080fe20000400000 */
[C---:B------:R-:W-:Y:S01]  /*7e70*/  ISETP.GT.AND P2, PT, R0.reuse, 0x19, PT ;  /* 0x000000190000780c */ /* 0x040fe20003f44270 */
[----:B------:R-:W-:Y:S01]  /*7e80*/  @P0 STG.E desc[UR36][R6.64+0x24], R31 ;  /* 0x0000241f06000986 */ /* 0x000fe2000c101924 */
[----:B------:R-:W-:Y:S01]  /*7e90*/  ISETP.GT.AND P0, PT, R0, 0x18, PT ;  /* 0x000000180000780c */ /* 0x000fe20003f04270 */
[-C--:B------:R-:W-:Y:S01]  /*7ea0*/  FMUL R57, R57, R154.reuse ;  /* 0x0000009a39397220 */ /* 0x080fe20000400000 */
[----:B------:R-:W-:Y:S01]  /*7eb0*/  F2FP.TF32.F32.PACK_B R9, R9 ;  /* 0x00000009ff09723e */ /* 0x000fe200024050ff */
[----:B------:R1:W-:Y:S01]  /*7ec0*/  @P5 STG.E desc[UR36][R4.64+0x40], R13 ;  /* 0x0000400d04005986 */ /* 0x0003e2000c101924 */
[----:B------:R-:W-:Y:S01]  /*7ed0*/  ISETP.GT.AND P5, PT, R3, RZ, P0 ;  /* 0x000000ff0300720c */ /* 0x000fe200007a4270 */
[-C--:B------:R-:W-:Y:S01]  /*7ee0*/  FMUL R59, R59, R154.reuse ;  /* 0x0000009a3b3b7220 */ /* 0x080fe20000400000 */
[----:B------:R-:W-:Y:S01]  /*7ef0*/  F2FP.TF32.F32.PACK_B R35, R35 ;  /* 0x00000023ff23723e */ /* 0x000fe200024050ff */
[----:B------:R-:W-:Y:S01]  /*7f00*/  @P4 STG.E desc[UR36][R4.64+0x44], R33 ;  /* 0x0000442104004986 */ /* 0x000fe2000c101924 */
[C---:B------:R-:W-:Y:S01]  /*7f10*/  ISETP.GT.AND P4, PT, R3.reuse, 0x8, P3 ;  /* 0x000000080300780c */ /* 0x040fe20001f84270 */
[-C--:B0-----:R-:W-:Y:S01]  /*7f20*/  FMUL R11, R36, R154.reuse ;  /* 0x0000009a240b7220 */ /* 0x081fe20000400000 */
[----:B------:R-:W-:Y:S01]  /*7f30*/  ISETP.GT.AND P3, PT, R3, RZ, P2 ;  /* 0x000000ff0300720c */ /* 0x000fe20001764270 */
[----:B------:R0:W-:Y:S01]  /*7f40*/  @P1 STG.E desc[UR36][R6.64+0x40], R9 ;  /* 0x0000400906001986 */ /* 0x0001e2000c101924 */
[----:B------:R-:W-:Y:S01]  /*7f50*/  F2FP.TF32.F32.PACK_B R37, R37 ;  /* 0x00000025ff25723e */ /* 0x000fe200024050ff */
[-C--:B------:R-:W-:Y:S01]  /*7f60*/  FMUL R61, R61, R154.reuse ;  /* 0x0000009a3d3d7220 */ /* 0x080fe20000400000 */
[----:B------:R-:W-:Y:S01]  /*7f70*/  F2FP.TF32.F32.PACK_B R11, R11 ;  /* 0x0000000bff0b723e */ /* 0x000fe200024050ff */
[-C--:B-1----:R-:W-:Y:S01]  /*7f80*/  FMUL R13, R40, R154.reuse ;  /* 0x0000009a280d7220 */ /* 0x082fe20000400000 */
[----:B------:R-:W-:Y:S01]  /*7f90*/  ISETP.GT.AND P1, PT, R0, 0x20, PT ;  /* 0x000000200000780c */ /* 0x000fe20003f24270 */
[-C--:B------:R-:W-:Y:S01]  /*7fa0*/  FMUL R63, R63, R154.reuse ;  /* 0x0000009a3f3f7220 */ /* 0x080fe20000400000 */
[----:B------:R-:W-:Y:S01]  /*7fb0*/  ISETP.GT.AND P0, PT, R3, 0x8, P0 ;  /* 0x000000080300780c */ /* 0x000fe20000704270 */
[-C--:B------:R-:W-:Y:S01]  /*7fc0*/  FMUL R65, R65, R154.reuse ;  /* 0x0000009a41417220 */ /* 0x080fe20000400000 */
[----:B------:R-:W-:Y:S01]  /*7fd0*/  F2FP.TF32.F32.PACK_B R39, R39 ;  /* 0x00000027ff27723e */ /* 0x000fe200024050ff */
[----:B------:R-:W-:Y:S01]  /*7fe0*/  @P4 STG.E desc[UR36][R6.64+0x44], R35 ;  /* 0x0000442306004986 */ /* 0x000fe2000c101924 */
[C---:B------:R-:W-:Y:S01]  /*7ff0*/  ISETP.GT.AND P4, PT, R3.reuse, 0x8, P2 ;  /* 0x000000080300780c */ /* 0x040fe20001784270 */
[-C--:B0-----:R-:W-:Y:S01]  /*8000*/  FMUL R9, R38, R154.reuse ;  /* 0x0000009a26097220 */ /* 0x081fe20000400000 */
[C---:B------:R-:W-:Y:S01]  /*8010*/  ISETP.GT.AND P2, PT, R0.reuse, 0x21, PT ;  /* 0x000000210000780c */ /* 0x040fe20003f44270 */
[----:B------:R0:W-:Y:S01]  /*8020*/  @P5 STG.E desc[UR36][R4.64+0x60], R11 ;  /* 0x0000600b04005986 */ /* 0x0001e2000c101924 */
[----:B------:R-:W-:Y:S01]  /*8030*/  ISETP.GT.AND P5, PT, R3, RZ, P1 ;  /* 0x000000ff0300720c */ /* 0x000fe20000fa4270 */
[-C--:B------:R-:W-:Y:S01]  /*8040*/  FMUL R67, R67, R154.reuse ;  /* 0x0000009a43437220 */ /* 0x080fe20000400000 */
[----:B------:R-:W-:Y:S01]  /*8050*/  F2FP.TF32.F32.PACK_B R9, R9 ;  /* 0x00000009ff09723e */ /* 0x000fe200024050ff */
[----:B------:R-:W-:Y:S01]  /*8060*/  @P3 STG.E desc[UR36][R4.64+0x64], R37 ;  /* 0x0000642504003986 */ /* 0x000fe2000c101924 */
[----:B------:R-:W-:Y:S01]  /*8070*/  ISETP.GT.AND P3, PT, R3, RZ, P2 ;  /* 0x000000ff0300720c */ /* 0x000fe20001764270 */
[-C--:B------:R-:W-:Y:S01]  /*8080*/  FMUL R69, R69, R154.reuse ;  /* 0x0000009a45457220 */ /* 0x080fe20000400000 */
[----:B------:R-:W-:Y:S01]  /*8090*/  F2FP.TF32.F32.PACK_B R13, R13 ;  /* 0x0000000dff0d723e */ /* 0x000fe200024050ff */
[----:B------:R1:W-:Y:S01]  /*80a0*/  @P0 STG.E desc[UR36][R6.64+0x60], R9 ;  /* 0x0000600906000986 */ /* 0x0003e2000c101924 */
[----:B------:R-:W-:Y:S01]  /*80b0*/  F2FP.TF32.F32.PACK_B R41, R41 ;  /* 0x00000029ff29723e */ /* 0x000fe200024050ff */
[-C--:B------:R-:W-:Y:S01]  /*80c0*/  FMUL R71, R71, R154.reuse ;  /* 0x0000009a47477220 */ /* 0x080fe20000400000 */
[----:B------:R-:W-:Y:S01]  /*80d0*/  ISETP.GT.AND P0, PT, R0, 0x28, PT ;  /* 0x000000280000780c */ /* 0x000fe20003f04270 */
[----:B------:R-:W-:Y:S01]  /*80e0*/  @P4 STG.E desc[UR36][R6.64+0x64], R39 ;  /* 0x0000642706004986 */ /* 0x000fe2000c101924 */
[C---:B------:R-:W-:Y:S01]  /*80f0*/  ISETP.GT.AND P1, PT, R3.reuse, 0x8, P1 ;  /* 0x000000080300780c */ /* 0x040fe20000f24270 */
[-C--:B0-----:R-:W-:Y:S01]  /*8100*/  FMUL R11, R44, R154.reuse ;  /* 0x0000009a2c0b7220 */ /* 0x081fe20000400000 */
[----:B------:R-:W-:Y:S01]  /*8110*/  ISETP.GT.AND P4, PT, R3, 0x8, P2 ;  /* 0x000000080300780c */ /* 0x000fe20001784270 */
[----:B------:R0:W-:Y:S01]  /*8120*/  @P5 STG.E desc[UR36][R4.64+0x80], R13 ;  /* 0x0000800d04005986 */ /* 0x0001e2000c101924 */
[----:B------:R-:W-:Y:S01]  /*8130*/  ISETP.GT.AND P2, PT, R0, 0x29, PT ;  /* 0x000000290000780c */ /* 0x000fe20003f44270 */
[-C--:B------:R-:W-:Y:S01]  /*8140*/  FMUL R73, R73, R154.reuse ;  /* 0x0000009a49497220 */ /* 0x080fe20000400000 */
[C---:B------:R-:W-:Y:S01]  /*8150*/  ISETP.GT.AND P5, PT, R3.reuse, RZ, P0 ;  /* 0x000000ff0300720c */ /* 0x040fe200007a4270 */
[-C--:B-1----:R-:W-:Y:S01]  /*8160*/  FMUL R9, R42, R154.reuse ;  /* 0x0000009a2a097220 */ /* 0x082fe20000400000 */
[----:B------:R-:W-:Y:S01]  /*8170*/  @P3 STG.E desc[UR36][R4.64+0x84], R41 ;  /* 0x0000842904003986 */ /* 0x000fe2000c101924 */
[----:B------:R-:W-:Y:S01]  /*8180*/  ISETP.GT.AND P3, PT, R3, RZ, P2 ;  /* 0x000000ff0300720c */ /* 0x000fe20001764270 */
[-C--:B------:R-:W-:Y:S01]  /*8190*/  FMUL R75, R75, R154.reuse ;  /* 0x0000009a4b4b7220 */ /* 0x080fe20000400000 */
[----:B------:R-:W-:Y:S01]  /*81a0*/  F2FP.TF32.F32.PACK_B R43, R43 ;  /* 0x0000002bff2b723e */ /* 0x000fe200024050ff */
[-C--:B------:R-:W-:Y:S01]  /*81b0*/  FMUL R77, R77, R154.reuse ;  /* 0x0000009a4d4d7220 */ /* 0x080fe20000400000 */
[----:B------:R-:W-:Y:S01]  /*81c0*/  F2FP.TF32.F32.PACK_B R9, R9 ;  /* 0x00000009ff09723e */ /* 0x000fe200024050ff */
[-C--:B------:R-:W-:Y:S01]  /*81d0*/  FMUL R79, R79, R154.reuse ;  /* 0x0000009a4f4f7220 */ /* 0x080fe20000400000 */
[----:B------:R-:W-:Y:S01]  /*81e0*/  F2FP.TF32.F32.PACK_B R11, R11 ;  /* 0x0000000bff0b723e */ /* 0x000fe200024050ff */
[-C--:B0-----:R-:W-:Y:S01]  /*81f0*/  FMUL R13, R48, R154.reuse ;  /* 0x0000009a300d7220 */ /* 0x081fe20000400000 */
[----:B------:R-:W-:Y:S01]  /*8200*/  F2FP.TF32.F32.PACK_B R45, R45 ;  /* 0x0000002dff2d723e */ /* 0x000fe200024050ff */
[----:B------:R0:W-:Y:S01]  /*8210*/  @P1 STG.E desc[UR36][R6.64+0x80], R9 ;  /* 0x0000800906001986 */ /* 0x0001e2000c101924 */
[C---:B------:R-:W-:Y:S01]  /*8220*/  ISETP.GT.AND P1, PT, R0.reuse, 0x30, PT ;  /* 0x000000300000780c */ /* 0x040fe20003f24270 */
[-C--:B------:R-:W-:Y:S01]  /*8230*/  FMUL R81, R81, R154.reuse ;  /* 0x0000009a51517220 */ /* 0x080fe20000400000 */
[C---:B------:R-:W-:Y:S01]  /*8240*/  ISETP.GT.AND P0, PT, R3.reuse, 0x8, P0 ;  /* 0x000000080300780c */ /* 0x040fe20000704270 */
[----:B------:R-:W-:Y:S01]  /*8250*/  @P4 STG.E desc[UR36][R6.64+0x84], R43 ;  /* 0x0000842b06004986 */ /* 0x000fe2000c101924 */
[----:B------:R-:W-:Y:S01]  /*8260*/  ISETP.GT.AND P4, PT, R3, 0x8, P2 ;  /* 0x000000080300780c */ /* 0x000fe20001784270 */
[-C--:B------:R-:W-:Y:S01]  /*8270*/  FMUL R83, R83, R154.reuse ;  /* 0x0000009a53537220 */ /* 0x080fe20000400000 */
[----:B------:R-:W-:Y:S01]  /*8280*/  ISETP.GT.AND P2, PT, R0, 0x31, PT ;  /* 0x000000310000780c */ /* 0x000fe20003f44270 */
[----:B------:R1:W-:Y:S01]  /*8290*/  @P5 STG.E desc[UR36][R4.64+0xa0], R11 ;  /* 0x0000a00b04005986 */ /* 0x0003e2000c101924 */
[----:B------:R-:W-:Y:S01]  /*82a0*/  ISETP.GT.AND P5, PT, R3, RZ, P1 ;  /* 0x000000ff0300720c */ /* 0x000fe20000fa4270 */
[-C--:B------:R-:W-:Y:S01]  /*82b0*/  FMUL R85, R85, R154.reuse ;  /* 0x0000009a55557220 */ /* 0x080fe20000400000 */
[----:B------:R-:W-:Y:S01]  /*82c0*/  F2FP.TF32.F32.PACK_B R47, R47 ;  /* 0x0000002fff2f723e */ /* 0x000fe200024050ff */
[-C--:B0-----:R-:W-:Y:S01]  /*82d0*/  FMUL R9, R46, R154.reuse ;  /* 0x0000009a2e097220 */ /* 0x081fe20000400000 */
        /* <DEDUP_REMOVED lines=9> */
[----:B------:R-:W-:Y:S01]  /*8370*/  ISETP.GT.AND P1, PT, R3, 0x8, P1 ;  /* 0x000000080300780c */ /* 0x000fe20000f24270 */
[----:B------:R0:W-:Y:S01]  /*8380*/  @P0 STG.E desc[UR36][R6.64+0xa0], R9 ;  /* 0x0000a00906000986 */ /* 0x0001e2000c101924 */
[C---:B------:R-:W-:Y:S01]  /*8390*/  ISETP.GT.AND P0, PT, R0.reuse, 0x38, PT ;  /* 0x000000380000780c */ /* 0x040fe20003f04270 */
[-C--:B------:R-:W-:Y:S01]  /*83a0*/  FMUL R93, R93, R154.reuse ;  /* 0x0000009a5d5d7220 */ /* 0x080fe20000400000 */
[----:B------:R-:W-:Y:S01]  /*83b0*/  F2FP.TF32.F32.PACK_B R51, R51 ;  /* 0x00000033ff33723e */ /* 0x000fe200024050ff */
        /* <DEDUP_REMOVED lines=16> */
[----:B------:R-:W-:Y:S01]  /*84c0*/  ISETP.GT.AND P0, PT, R3, 0x8, P0 ;  /* 0x000000080300780c */ /* 0x000fe20000704270 */
[-C--:B-1----:R-:W-:Y:S01]  /*84d0*/  FMUL R13, R56, R154.reuse ;  /* 0x0000009a380d7220 */ /* 0x082fe20000400000 */
[----:B------:R-:W-:Y:S01]  /*84e0*/  F2FP.TF32.F32.PACK_B R55, R55 ;  /* 0x00000037ff37723e */ /* 0x000fe200024050ff */
        /* <DEDUP_REMOVED lines=16> */
[----:B------:R-:W-:Y:S01]  /*85f0*/  ISETP.GT.AND P1, PT, R3, 0x8, P1 ;  /* 0x000000080300780c */ /* 0x000fe20000f24270 */
[-C--:B------:R-:W-:Y:S01]  /*8600*/  FMUL R113, R113, R154.reuse ;  /* 0x0000009a71717220 */ /* 0x080fe20000400000 */
[----:B------:R-:W-:Y:S01]  /*8610*/  F2FP.TF32.F32.PACK_B R9, R9 ;  /* 0x00000009ff09723e */ /* 0x000fe200024050ff */
[-C--:B------:R-:W-:Y:S01]  /*8620*/  FMUL R115, R115, R154.reuse ;  /* 0x0000009a73737220 */ /* 0x080fe20000400000 */
[-C--:B-1----:R-:W-:Y:S01]  /*8630*/  FMUL R11, R60, R154.reuse ;  /* 0x0000009a3c0b7220 */ /* 0x082fe20000400000 */
[----:B------:R-:W-:Y:S01]  /*8640*/  F2FP.TF32.F32.PACK_B R59, R59 ;  /* 0x0000003bff3b723e */ /* 0x000fe200024050ff */
[-C--:B------:R-:W-:Y:S01]  /*8650*/  FMUL R117, R117, R154.reuse ;  /* 0x0000009a75757220 */ /* 0x080fe20000400000 */
        /* <DEDUP_REMOVED lines=47> */
[----:B------:R-:W-:Y:S01]  /*8950*/  ISETP.GT.AND P0, PT, R0, 0x58, PT ;  /* 0x000000580000780c */ /* 0x000fe20003f04270 */
[-C--:B------:R-:W-:Y:S01]  /*8960*/  FMUL R147, R147, R154.reuse ;  /* 0x0000009a93937220 */ /* 0x080fe20000400000 */
[----:B------:R-:W-:Y:S01]  /*8970*/  F2FP.TF32.F32.PACK_B R11, R11 ;  /* 0x0000000bff0b723e */ /* 0x000fe200024050ff */
[----:B------:R-:W-:Y:S01]  /*8980*/  @P4 STG.E desc[UR36][R6.64+0x124], R63 ;  /* 0x0001243f06004986 */ /* 0x000fe2000c101924 */
[C---:B------:R-:W-:Y:S01]  /*8990*/  ISETP.GT.AND P4, PT, R3.reuse, 0x8, P2 ;  /* 0x000000080300780c */ /* 0x040fe20001784270 */
        /* <DEDUP_REMOVED lines=9> */
[----:B------:R-:W-:Y:S01]  /*8a30*/  FMUL R151, R151, R154 ;  /* 0x0000009a97977220 */ /* 0x000fe20000400000 */
[----:B------:R-:W-:-:S02]  /*8a40*/  ISETP.GT.AND P0, PT, R3, 0x8, P0 ;  /* 0x000000080300780c */ /* 0x000fc40000704270 */
[----:B------:R-:W-:Y:S01]  /*8a50*/  F2FP.TF32.F32.PACK_B R9, R9 ;  /* 0x00000009ff09723e */ /* 0x000fe200024050ff */
[----:B-1----:R-:W-:Y:S01]  /*8a60*/  FMUL R13, R72, R154 ;  /* 0x0000009a480d7220 */ /* 0x002fe20000400000 */
[----:B------:R-:W-:-:S03]  /*8a70*/  F2FP.TF32.F32.PACK_B R71, R71 ;  /* 0x00000047ff47723e */ /* 0x000fc600024050ff */
[----:B------:R0:W-:Y:S01]  /*8a80*/  @P1 STG.E desc[UR36][R6.64+0x140], R9 ;  /* 0x0001400906001986 */ /* 0x0001e2000c101924 */
[C---:B------:R-:W-:Y:S02]  /*8a90*/  ISETP.GT.AND P1, PT, R0.reuse, 0x60, PT ;  /* 0x000000600000780c */ /* 0x040fe40003f24270 */
[----:B------:R-:W-:Y:S01]  /*8aa0*/  F2FP.TF32.F32.PACK_B R13, R13 ;  /* 0x0000000dff0d723e */ /* 0x000fe200024050ff */
[----:B------:R-:W-:Y:S01]  /*8ab0*/  @P4 STG.E desc[UR36][R6.64+0x144], R67 ;  /* 0x0001444306004986 */ /* 0x000fe2000c101924 */
[C---:B------:R-:W-:Y:S02]  /*8ac0*/  ISETP.GT.AND P4, PT, R3.reuse, 0x8, P2 ;  /* 0x000000080300780c */ /* 0x040fe40001784270 */
[----:B------:R-:W-:Y:S01]  /*8ad0*/  ISETP.GT.AND P2, PT, R0, 0x61, PT ;  /* 0x000000610000780c */ /* 0x000fe20003f44270 */
[----:B------:R1:W-:Y:S01]  /*8ae0*/  @P5 STG.E desc[UR36][R4.64+0x160], R11 ;  /* 0x0001600b04005986 */ /* 0x0003e2000c101924 */
[C---:B------:R-:W-:Y:S02]  /*8af0*/  ISETP.GT.AND P5, PT, R3.reuse, RZ, P1 ;  /* 0x000000ff0300720c */ /* 0x040fe40000fa4270 */
[----:B------:R-:W-:Y:S01]  /*8b00*/  F2FP.TF32.F32.PACK_B R73, R73 ;  /* 0x00000049ff49723e */ /* 0x000fe200024050ff */
[----:B0-----:R-:W-:Y:S01]  /*8b10*/  FMUL R9, R70, R154 ;  /* 0x0000009a46097220 */ /* 0x001fe20000400000 */
[----:B------:R-:W-:Y:S01]  /*8b20*/  @P3 STG.E desc[UR36][R4.64+0x164], R69 ;  /* 0x0001644504003986 */ /* 0x000fe2000c101924 */
[----:B------:R-:W-:-:S02]  /*8b30*/  ISETP.GT.AND P3, PT, R3, RZ, P2 ;  /* 0x000000ff0300720c */ /* 0x000fc40001764270 */
[----:B------:R-:W-:Y:S02]  /*8b40*/  ISETP.GT.AND P1, PT, R3, 0x8, P1 ;  /* 0x000000080300780c */ /* 0x000fe40000f24270 */
        /* <DEDUP_REMOVED lines=252> */
[----:B------:R-:W-:Y:S01]  /*9b10*/  @P3 STG.E desc[UR36][R4.64+0x364], R133 ;  /* 0x0003648504003986 */ /* 0x000fe2000c101924 */
[----:B0-----:R-:W-:Y:S01]  /*9b20*/  FMUL R9, R134, R154 ;  /* 0x0000009a86097220 */ /* 0x001fe20000400000 */
[----:B------:R-:W-:-:S02]  /*9b30*/  ISETP.GT.AND P3, PT, R3, RZ, P2 ;  /* 0x000000ff0300720c */ /* 0x000fc40001764270 */
[----:B------:R-:W-:Y:S02]  /*9b40*/  ISETP.GT.AND P1, PT, R3, 0x8, P1 ;  /* 0x000000080300780c */ /* 0x000fe40000f24270 */
[----:B------:R-:W-:Y:S01]  /*9b50*/  F2FP.TF32.F32.PACK_B R9, R9 ;  /* 0x00000009ff09723e */ /* 0x000fe200024050ff */
[----:B-1----:R-:W-:Y:S01]  /*9b60*/  FMUL R11, R140, R154 ;  /* 0x0000009a8c0b7220 */ /* 0x002fe20000400000 */
[----:B------:R-:W-:-:S03]  /*9b70*/  F2FP.TF32.F32.PACK_B R139, R139 ;  /* 0x0000008bff8b723e */ /* 0x000fc600024050ff */
[----:B------:R0:W-:Y:S01]  /*9b80*/  @P0 STG.E desc[UR36][R6.64+0x360], R9 ;  /* 0x0003600906000986 */ /* 0x0001e2000c101924 */
[----:B------:R-:W-:Y:S02]  /*9b90*/  F2FP.TF32.F32.PACK_B R141, R141 ;  /* 0x0000008dff8d723e */ /* 0x000fe400024050ff */
[----:B------:R-:W-:Y:S01]  /*9ba0*/  F2FP.TF32.F32.PACK_B R11, R11 ;  /* 0x0000000bff0b723e */ /* 0x000fe200024050ff */
[----:B------:R-:W-:Y:S01]  /*9bb0*/  @P4 STG.E desc[UR36][R6.64+0x364], R135 ;  /* 0x0003648706004986 */ /* 0x000fe2000c101924 */
[C---:B------:R-:W-:Y:S02]  /*9bc0*/  ISETP.GT.AND P4, PT, R0.reuse, 0xe8, PT ;  /* 0x000000e80000780c */ /* 0x040fe40003f84270 */
[----:B------:R-:W-:Y:S01]  /*9bd0*/  F2FP.TF32.F32.PACK_B R143, R143 ;  /* 0x0000008fff8f723e */ /* 0x000fe200024050ff */
[----:B------:R1:W-:Y:S01]  /*9be0*/  @P5 STG.E desc[UR36][R4.64+0x380], R13 ;  /* 0x0003800d04005986 */ /* 0x0003e2000c101924 */
[----:B------:R-:W-:Y:S02]  /*9bf0*/  ISETP.GT.AND P5, PT, R0, 0xe9, PT ;  /* 0x000000e90000780c */ /* 0x000fe40003fa4270 */
[----:B------:R-:W-:Y:S01]  /*9c00*/  F2FP.TF32.F32.PACK_B R145, R145 ;  /* 0x00000091ff91723e */ /* 0x000fe200024050ff */
[----:B------:R-:W-:Y:S01]  /*9c10*/  @P3 STG.E desc[UR36][R4.64+0x384], R137 ;  /* 0x0003848904003986 */ /* 0x000fe2000c101924 */
[C---:B------:R-:W-:Y:S01]  /*9c20*/  ISETP.GT.AND P3, PT, R3.reuse, 0x8, P2 ;  /* 0x000000080300780c */ /* 0x040fe20001764270 */
[----:B0-----:R-:W-:Y:S01]  /*9c30*/  FMUL R9, R138, R154 ;  /* 0x0000009a8a097220 */ /* 0x001fe20000400000 */
[----:B------:R-:W-:-:S02]  /*9c40*/  ISETP.GT.AND P2, PT, R3, RZ, P4 ;  /* 0x000000ff0300720c */ /* 0x000fc40002744270 */
[C---:B------:R-:W-:Y:S02]  /*9c50*/  ISETP.GT.AND P0, PT, R3.reuse, RZ, P5 ;  /* 0x000000ff0300720c */ /* 0x040fe40002f04270 */
[C---:B------:R-:W-:Y:S01]  /*9c60*/  ISETP.GT.AND P4, PT, R3.reuse, 0x8, P4 ;  /* 0x000000080300780c */ /* 0x040fe20002784270 */
[----:B-1----:R-:W-:Y:S01]  /*9c70*/  FMUL R13, R142, R154 ;  /* 0x0000009a8e0d7220 */ /* 0x002fe20000400000 */
[----:B------:R-:W-:Y:S02]  /*9c80*/  ISETP.GT.AND P5, PT, R3, 0x8, P5 ;  /* 0x000000080300780c */ /* 0x000fe40002fa4270 */
[----:B------:R-:W-:Y:S02]  /*9c90*/  F2FP.TF32.F32.PACK_B R9, R9 ;  /* 0x00000009ff09723e */ /* 0x000fe400024050ff */
[----:B------:R-:W-:Y:S02]  /*9ca0*/  F2FP.TF32.F32.PACK_B R13, R13 ;  /* 0x0000000dff0d723e */ /* 0x000fe400024050ff */
[----:B------:R-:W-:Y:S01]  /*9cb0*/  F2FP.TF32.F32.PACK_B R147, R147 ;  /* 0x00000093ff93723e */ /* 0x000fe200024050ff */
[----:B------:R0:W-:Y:S01]  /*9cc0*/  @P1 STG.E desc[UR36][R6.64+0x380], R9 ;  /* 0x0003800906001986 */ /* 0x0001e2000c101924 */
[----:B------:R-:W-:-:S02]  /*9cd0*/  ISETP.GT.AND P1, PT, R0, 0xf8, PT ;  /* 0x000000f80000780c */ /* 0x000fc40003f24270 */
        /* <DEDUP_REMOVED lines=8> */
[----:B0-----:R-:W-:Y:S01]  /*9d60*/  FMUL R9, R144, R154 ;  /* 0x0000009a90097220 */ /* 0x001fe20000400000 */
[----:B------:R-:W-:-:S02]  /*9d70*/  ISETP.GT.AND P0, PT, R0, 0xf9, PT ;  /* 0x000000f90000780c */ /* 0x000fc40003f04270 */
[----:B------:R0:W-:Y:S01]  /*9d80*/  @P4 STG.E desc[UR36][R6.64+0x3a0], R13 ;  /* 0x0003a00d06004986 */ /* 0x0001e2000c101924 */
[C---:B------:R-:W-:Y:S02]  /*9d90*/  ISETP.GT.AND P4, PT, R3.reuse, RZ, P2 ;  /* 0x000000ff0300720c */ /* 0x040fe40001784270 */
[----:B------:R-:W-:Y:S01]  /*9da0*/  F2FP.TF32.F32.PACK_B R9, R9 ;  /* 0x00000009ff09723e */ /* 0x000fe200024050ff */
[----:B------:R-:W-:Y:S01]  /*9db0*/  @P5 STG.E desc[UR36][R6.64+0x3a4], R143 ;  /* 0x0003a48f06005986 */ /* 0x000fe2000c101924 */
[C---:B------:R-:W-:Y:S01]  /*9dc0*/  ISETP.GT.AND P5, PT, R3.reuse, RZ, P3 ;  /* 0x000000ff0300720c */ /* 0x040fe20001fa4270 */
[-C--:B-1----:R-:W-:Y:S01]  /*9dd0*/  FMUL R11, R146, R154.reuse ;  /* 0x0000009a920b7220 */ /* 0x082fe20000400000 */
[C---:B------:R-:W-:Y:S02]  /*9de0*/  ISETP.GT.AND P3, PT, R3.reuse, 0x8, P3 ;  /* 0x000000080300780c */ /* 0x040fe40001f64270 */
[----:B------:R-:W-:Y:S02]  /*9df0*/  ISETP.GT.AND P2, PT, R3, 0x8, P2 ;  /* 0x000000080300780c */ /* 0x000fe40001744270 */
[----:B------:R-:W-:Y:S01]  /*9e00*/  F2FP.TF32.F32.PACK_B R11, R11 ;  /* 0x0000000bff0b723e */ /* 0x000fe200024050ff */
[----:B0-----:R-:W-:-:S05]  /*9e10*/  FMUL R13, R150, R154 ;  /* 0x0000009a960d7220 */ /* 0x001fca0000400000 */
[----:B------:R-:W-:Y:S01]  /*9e20*/  F2FP.TF32.F32.PACK_B R13, R13 ;  /* 0x0000000dff0d723e */ /* 0x000fe200024050ff */
[----:B------:R-:W-:Y:S01]  /*9e30*/  @P5 STG.E desc[UR36][R4.64+0x3c0], R9 ;  /* 0x0003c00904005986 */ /* 0x000fe2000c101924 */
[C---:B------:R-:W-:Y:S01]  /*9e40*/  ISETP.GT.AND P5, PT, R3.reuse, RZ, P1 ;  /* 0x000000ff0300720c */ /* 0x040fe20000fa4270 */
[----:B------:R-:W-:Y:S01]  /*9e50*/  @P3 IMAD.MOV.U32 R2, RZ, RZ, R6 ;  /* 0x000000ffff023224 */ /* 0x000fe200078e0006 */
[C---:B------:R-:W-:Y:S01]  /*9e60*/  ISETP.GT.AND P1, PT, R3.reuse, 0x8, P1 ;  /* 0x000000080300780c */ /* 0x040fe20000f24270 */
[----:B------:R-:W-:Y:S01]  /*9e70*/  @P4 STG.E desc[UR36][R4.64+0x3c4], R145 ;  /* 0x0003c49104004986 */ /* 0x000fe2000c101924 */
[C---:B------:R-:W-:Y:S02]  /*9e80*/  ISETP.GT.AND P4, PT, R3.reuse, RZ, P0 ;  /* 0x000000ff0300720c */ /* 0x040fe40000784270 */
[----:B------:R-:W-:Y:S01]  /*9e90*/  ISETP.GT.AND P0, PT, R3, 0x8, P0 ;  /* 0x000000080300780c */ /* 0x000fe20000704270 */
[----:B------:R-:W-:-:S05]  /*9ea0*/  @P3 IMAD.MOV.U32 R3, RZ, RZ, R7 ;  /* 0x000000ffff033224 */ /* 0x000fca00078e0007 */
[----:B------:R0:W-:Y:S02]  /*9eb0*/  @P3 STG.E desc[UR36][R2.64+0x3c0], R11 ;  /* 0x0003c00b02003986 */ /* 0x0001e4000c101924 */
[----:B0-----:R-:W-:Y:S02]  /*9ec0*/  @P2 IMAD.MOV.U32 R2, RZ, RZ, R6 ;  /* 0x000000ffff022224 */ /* 0x001fe400078e0006 */
[----:B------:R-:W-:-:S05]  /*9ed0*/  @P2 IMAD.MOV.U32 R3, RZ, RZ, R7 ;  /* 0x000000ffff032224 */ /* 0x000fca00078e0007 */
[----:B------:R0:W-:Y:S02]  /*9ee0*/  @P2 STG.E desc[UR36][R2.64+0x3c4], R147 ;  /* 0x0003c49302002986 */ /* 0x0001e4000c101924 */
[----:B0-----:R-:W-:Y:S02]  /*9ef0*/  @P5 IMAD.MOV.U32 R2, RZ, RZ, R4 ;  /* 0x000000ffff025224 */ /* 0x001fe400078e0004 */
[----:B------:R-:W-:-:S05]  /*9f00*/  @P5 IMAD.MOV.U32 R3, RZ, RZ, R5 ;  /* 0x000000ffff035224 */ /* 0x000fca00078e0005 */
[----:B------:R0:W-:Y:S04]  /*9f10*/  @P5 STG.E desc[UR36][R2.64+0x3e0], R15 ;  /* 0x0003e00f02005986 */ /* 0x0001e8000c101924 */
[----:B------:R1:W-:Y:S01]  /*9f20*/  @P4 STG.E desc[UR36][R4.64+0x3e4], R149 ;  /* 0x0003e49504004986 */ /* 0x0003e2000c101924 */
[----:B0-----:R-:W-:Y:S02]  /*9f30*/  @P1 IMAD.MOV.U32 R2, RZ, RZ, R6 ;  /* 0x000000ffff021224 */ /* 0x001fe400078e0006 */
[----:B------:R-:W-:-:S05]  /*9f40*/  @P1 IMAD.MOV.U32 R3, RZ, RZ, R7 ;  /* 0x000000ffff031224 */ /* 0x000fca00078e0007 */
[----:B------:R1:W-:Y:S04]  /*9f50*/  @P1 STG.E desc[UR36][R2.64+0x3e0], R13 ;  /* 0x0003e00d02001986 */ /* 0x0003e8000c101924 */
[----:B------:R1:W-:Y:S02]  /*9f60*/  @P0 STG.E desc[UR36][R6.64+0x3e4], R151 ;  /* 0x0003e49706000986 */ /* 0x0003e4000c101924 */
.L_x_290:
[----:B------:R-:W-:Y:S05]  /*9f70*/  BSYNC B0 ;  /* 0x0000000000007941 */ /* 0x000fea0003800000 */
.L_x_36:
[----:B-1----:R-:W2:Y:S01]  /*9f80*/  LDL.64 R2, [R1] ;  /* 0x0000000001027983 */ /* 0x002ea20000100a00 */
[----:B------:R-:W-:Y:S01]  /*9f90*/  ULDC.64 UR4, c[0x0][0x650] ;  /* 0x0001940000047ab9 */ /* 0x000fe20000000a00 */
[----:B------:R1:W-:Y:S01]  /*9fa0*/  SYNCS.ARRIVE.TRANS64.A1T0 RZ, [R162+UR45], RZ ;  /* 0x000000ffa2ff79a7 */ /* 0x0003e2000810002d */
[----:B------:R-:W-:Y:S01]  /*9fb0*/  PRMT R0, RZ, 0x7610, R0 ;  /* 0x00007610ff007816 */ /* 0x000fe20000000000 */
[----:B-----5:R-:W-:Y:S02]  /*9fc0*/  IMAD.MOV.U32 R19, RZ, RZ, -0x1 ;  /* 0xffffffffff137424 */ /* 0x020fe400078e00ff */
[----:B------:R-:W-:Y:S01]  /*9fd0*/  IMAD.MOV.U32 R22, RZ, RZ, -0x1 ;  /* 0xffffffffff167424 */ /* 0x000fe200078e00ff */
[----:B--2---:R-:W-:-:S04]  /*9fe0*/  LEA R18, P0, R2, R18, 0x1 ;  /* 0x0000001202127211 */ /* 0x004fc800078008ff */
[----:B------:R-:W-:Y:S01]  /*9ff0*/  LEA.HI.X R17, R2, R17, R23, 0x1, P0 ;  /* 0x0000001102117211 */ /* 0x000fe200000f0c17 */
[----:B------:R-:W-:Y:S01]  /*a000*/  IMAD.MOV.U32 R2, RZ, RZ, -0x1 ;  /* 0xffffffffff027424 */ /* 0x000fe200078e00ff */
[----:B------:R-:W-:-:S04]  /*a010*/  ISETP.GE.U32.AND P0, PT, R18, UR4, PT ;  /* 0x0000000412007c0c */ /* 0x000fc8000bf06070 */
[----:B------:R-:W-:-:S13]  /*a020*/  ISETP.GE.U32.AND.EX P0, PT, R17, UR5, PT, P0 ;  /* 0x0000000511007c0c */ /* 0x000fda000bf06100 */
[----:B-1----:R-:W-:Y:S05]  /*a030*/  @P0 BRA `(.L_x_291) ;  /* 0x0000000400700947 */ /* 0x002fea0003800000 */
[----:B---34-:R-:W1:Y:S01]  /*a040*/  S2R R10, SR_CTAID.X ;  /* 0x00000000000a7919 */ /* 0x018e620000002500 */
[----:B------:R-:W2:Y:S01]  /*a050*/  LDC.64 R8, c[0x0][0x628] ;  /* 0x00018a00ff087b82 */ /* 0x000ea20000000a00 */
[----:B------:R-:W-:Y:S01]  /*a060*/  ULDC UR4, c[0x0][0x150] ;  /* 0x0000540000047ab9 */ /* 0x000fe20000000800 */
[----:B------:R-:W-:Y:S01]  /*a070*/  IMAD.MOV.U32 R6, RZ, RZ, R18 ;  /* 0x000000ffff067224 */ /* 0x000fe200078e0012 */
[----:B------:R-:W3:Y:S01]  /*a080*/  S2R R20, SR_CTAID.Y ;  /* 0x0000000000147919 */ /* 0x000ee20000002600 */
[----:B0-----:R-:W-:-:S04]  /*a090*/  IMAD.MOV.U32 R7, RZ, RZ, R17 ;  /* 0x000000ffff077224 */ /* 0x001fc800078e0011 */
[----:B------:R-:W0:Y:S08]  /*a0a0*/  LDC R15, c[0x0][0x144] ;  /* 0x00005100ff0f7b82 */ /* 0x000e300000000800 */
[----:B------:R-:W4:Y:S08]  /*a0b0*/  LDC R0, c[0x0][0x630] ;  /* 0x00018c00ff007b82 */ /* 0x000f300000000800 */
[----:B------:R-:W0:Y:S01]  /*a0c0*/  LDC.64 R12, c[0x0][0x620] ;  /* 0x00018800ff0c7b82 */ /* 0x000e220000000a00 */
[----:B--2---:R-:W-:-:S04]  /*a0d0*/  ISETP.NE.U32.AND P0, PT, R8, RZ, PT ;  /* 0x000000ff0800720c */ /* 0x004fc80003f05070 */
[----:B------:R-:W-:Y:S02]  /*a0e0*/  ISETP.NE.AND.EX P0, PT, R9, RZ, PT, P0 ;  /* 0x000000ff0900720c */ /* 0x000fe40003f05300 */
[----:B-1----:R-:W-:-:S05]  /*a0f0*/  I2FP.F32.U32 R2, R10 ;  /* 0x0000000a00027245 */ /* 0x002fca0000201000 */
[----:B------:R-:W-:-:S04]  /*a100*/  FMUL R2, R2, UR4 ;  /* 0x0000000402027c20 */ /* 0x000fc80008400000 */
[----:B------:R1:W2:Y:S02]  /*a110*/  F2I.U32.TRUNC.NTZ R14, R2 ;  /* 0x00000002000e7305 */ /* 0x0002a4000020f000 */
[----:B---34-:R-:W-:Y:S05]  /*a120*/  @!P0 BRA `(.L_x_292) ;  /* 0x0000000000288947 */ /* 0x018fea0003800000 */
[----:B------:R-:W3:Y:S02]  /*a130*/  LDC R3, c[0x0][0x634] ;  /* 0x00018d00ff037b82 */ /* 0x000ee40000000800 */
[----:B---3--:R-:W-:-:S05]  /*a140*/  IADD3 R7, P0, R18, R3, RZ ;  /* 0x0000000312077210 */ /* 0x008fca0007f1e0ff */
[----:B------:R-:W-:-:S04]  /*a150*/  IMAD.X R11, RZ, RZ, R17, P0 ;  /* 0x000000ffff0b7224 */ /* 0x000fc800000e0611 */
[----:B-1----:R-:W-:-:S04]  /*a160*/  IMAD.WIDE.U32 R2, R11, R8, RZ ;  /* 0x000000080b027225 */ /* 0x002fc800078e00ff */
[----:B------:R-:W-:-:S04]  /*a170*/  IMAD.WIDE.U32 R4, P0, R7, R9, R2 ;  /* 0x0000000907047225 */ /* 0x000fc80007800002 */
[----:B------:R-:W-:-:S04]  /*a180*/  IMAD.WIDE.U32 R2, R7, R8, RZ ;  /* 0x0000000807027225 */ /* 0x000fc800078e00ff */
[----:B------:R-:W-:Y:S01]  /*a190*/  IMAD.X R7, RZ, RZ, RZ, P0 ;  /* 0x000000ffff077224 */ /* 0x000fe200000e06ff */
[----:B------:R-:W-:Y:S01]  /*a1a0*/  IADD3 RZ, P0, R3, R4, RZ ;  /* 0x0000000403ff7210 */ /* 0x000fe20007f1e0ff */
[----:B------:R-:W-:-:S04]  /*a1b0*/  IMAD.MOV.U32 R6, RZ, RZ, R5 ;  /* 0x000000ffff067224 */ /* 0x000fc800078e0005 */
[----:B------:R-:W-:-:S08]  /*a1c0*/  IMAD.WIDE.U32.X R6, R11, R9, R6, P0 ;  /* 0x000000090b067225 */ /* 0x000fd000000e0406 */
.L_x_292:
[----:B------:R-:W3:Y:S01]  /*a1d0*/  LDC.64 R26, c[0x0][0x640] ;  /* 0x00019000ff1a7b82 */ /* 0x000ee20000000a00 */
[-C--:B------:R-:W-:Y:S01]  /*a1e0*/  SHF.R.U64 R11, R6, R0.reuse, R7 ;  /* 0x00000000060b7219 */ /* 0x080fe20000001207 */
[----:B------:R-:W-:Y:S01]  /*a1f0*/  IMAD.MOV.U32 R19, RZ, RZ, R17 ;  /* 0x000000ffff137224 */ /* 0x000fe200078e0011 */
[----:B------:R-:W-:Y:S01]  /*a200*/  SHF.R.U32.HI R0, RZ, R0, R7 ;  /* 0x00000000ff007219 */ /* 0x000fe20000011607 */
[----:B--2---:R-:W-:Y:S01]  /*a210*/  IMAD.MOV R14, RZ, RZ, -R14 ;  /* 0x000000ffff0e7224 */ /* 0x004fe200078e0a0e */
[----:B------:R-:W-:Y:S01]  /*a220*/  IADD3 R5, P0, RZ, -R11, RZ ;  /* 0x8000000bff057210 */ /* 0x000fe20007f1e0ff */
[----:B------:R-:W-:Y:S01]  /*a230*/  ULDC UR4, c[0x0][0x154] ;  /* 0x0000550000047ab9 */ /* 0x000fe20000000800 */
[----:B------:R-:W-:Y:S01]  /*a240*/  IMAD.MOV.U32 R7, RZ, RZ, 0x1 ;  /* 0x00000001ff077424 */ /* 0x000fe200078e00ff */
[----:B------:R-:W2:Y:S01]  /*a250*/  LDC R4, c[0x0][0x618] ;  /* 0x00018600ff047b82 */ /* 0x000ea20000000800 */
[----:B0-----:R-:W-:Y:S02]  /*a260*/  IMAD R22, R15, R14, R10 ;  /* 0x0000000e0f167224 */ /* 0x001fe400078e020a */
[----:B------:R-:W-:-:S04]  /*a270*/  IMAD.X R3, RZ, RZ, ~R0, P0 ;  /* 0x000000ffff037224 */ /* 0x000fc800000e0e00 */
[-C--:B------:R-:W-:Y:S01]  /*a280*/  IMAD R0, R3, R12.reuse, RZ ;  /* 0x0000000c03007224 */ /* 0x080fe200078e02ff */
[----:B------:R-:W0:Y:S01]  /*a290*/  LDC R6, c[0x0][0x608] ;  /* 0x00018200ff067b82 */ /* 0x000e220000000800 */
[----:B-1----:R-:W-:-:S04]  /*a2a0*/  IMAD.WIDE.U32 R2, R5, R12, R18 ;  /* 0x0000000c05027225 */ /* 0x002fc800078e0012 */
[----:B------:R-:W-:Y:S01]  /*a2b0*/  IMAD R5, R5, R13, R0 ;  /* 0x0000000d05057224 */ /* 0x000fe200078e0200 */
[----:B------:R-:W-:Y:S02]  /*a2c0*/  I2FP.F32.U32 R0, R20 ;  /* 0x0000001400007245 */ /* 0x000fe40000201000 */
[----:B------:R-:W1:Y:S01]  /*a2d0*/  LDC R24, c[0x0][0x658] ;  /* 0x00019600ff187b82 */ /* 0x000e620000000800 */
[----:B------:R-:W-:Y:S01]  /*a2e0*/  IMAD.IADD R3, R3, 0x1, R5 ;  /* 0x0000000103037824 */ /* 0x000fe200078e0205 */
[----:B---3--:R-:W-:Y:S01]  /*a2f0*/  ISETP.NE.U32.AND P0, PT, R26, RZ, PT ;  /* 0x000000ff1a00720c */ /* 0x008fe20003f05070 */
[----:B------:R-:W-:Y:S01]  /*a300*/  FMUL R0, R0, UR4 ;  /* 0x0000000400007c20 */ /* 0x000fe20008400000 */
[----:B------:R-:W-:Y:S02]  /*a310*/  IMAD.MOV.U32 R5, RZ, RZ, -0x1 ;  /* 0xffffffffff057424 */ /* 0x000fe400078e00ff */
[----:B------:R-:W-:Y:S01]  /*a320*/  ISETP.NE.AND.EX P0, PT, R27, RZ, PT, P0 ;  /* 0x000000ff1b00720c */ /* 0x000fe20003f05300 */
[----:B------:R3:W4:Y:S01]  /*a330*/  F2I.U32.TRUNC.NTZ R12, R0 ;  /* 0x00000000000c7305 */ /* 0x000722000020f000 */
[----:B------:R-:W3:Y:S01]  /*a340*/  LDC R15, c[0x0][0x148] ;  /* 0x00005200ff0f7b82 */ /* 0x000ee20000000800 */
[----:B--2---:R-:W-:-:S02]  /*a350*/  SHF.R.U64 R10, R2, R4, R3 ;  /* 0x00000004020a7219 */ /* 0x004fc40000001203 */
[----:B------:R-:W-:-:S05]  /*a360*/  SHF.R.U32.HI R3, RZ, R4, R3 ;  /* 0x00000004ff037219 */ /* 0x000fca0000011603 */
[----:B------:R-:W2:Y:S01]  /*a370*/  LDC R14, c[0x0][0x600] ;  /* 0x00018000ff0e7b82 */ /* 0x000ea20000000800 */
[-CC-:B0-----:R-:W-:Y:S02]  /*a380*/  SHF.R.U64 R8, R10, R6.reuse, R3.reuse ;  /* 0x000000060a087219 */ /* 0x181fe40000001203 */
[----:B------:R-:W-:-:S05]  /*a390*/  SHF.R.U32.HI R3, RZ, R6, R3 ;  /* 0x00000006ff037219 */ /* 0x000fca0000011603 */
[----:B------:R-:W0:Y:S01]  /*a3a0*/  LDC R21, c[0x0][0x648] ;  /* 0x00019200ff157b82 */ /* 0x000e220000000800 */
[-CC-:B-1----:R-:W-:Y:S02]  /*a3b0*/  SHF.R.U64 R13, R8, R24.reuse, R3.reuse ;  /* 0x00000018080d7219 */ /* 0x182fe40000001203 */
[-C--:B------:R-:W-:Y:S02]  /*a3c0*/  SHF.L.U32 R5, R5, R24.reuse, RZ ;  /* 0x0000001805057219 */ /* 0x080fe400000006ff */
[-C--:B------:R-:W-:Y:S01]  /*a3d0*/  SHF.R.U32.HI R3, RZ, R24.reuse, R3 ;  /* 0x00000018ff037219 */ /* 0x080fe20000011603 */
[----:B------:R-:W-:Y:S01]  /*a3e0*/  IMAD.MOV.U32 R2, RZ, RZ, R13 ;  /* 0x000000ffff027224 */ /* 0x000fe200078e000d */
[----:B------:R-:W-:Y:S01]  /*a3f0*/  SHF.L.U32 R24, R7, R24, RZ ;  /* 0x0000001807187219 */ /* 0x000fe200000006ff */
[----:B------:R-:W1:Y:S01]  /*a400*/  LDC R25, c[0x0][0x638] ;  /* 0x00018e00ff197b82 */ /* 0x000e620000000800 */
[----:B------:R-:W-:-:S07]  /*a410*/  LOP3.LUT R19, RZ, R5, RZ, 0x33, !PT ;  /* 0x00000005ff137212 */ /* 0x000fce00078e33ff */
[----:B------:R-:W0:Y:S01]  /*a420*/  LDC R28, c[0x0][0x610] ;  /* 0x00018400ff1c7b82 */ /* 0x000e220000000800 */
[----:B----4-:R-:W-:Y:S05]  /*a430*/  @!P0 BRA `(.L_x_293) ;  /* 0x0000000000288947 */ /* 0x010fea0003800000 */
[----:B---3--:R-:W3:Y:S02]  /*a440*/  LDC R0, c[0x0][0x64c] ;  /* 0x00019300ff007b82 */ /* 0x008ee40000000800 */
[----:B---3--:R-:W-:-:S05]  /*a450*/  IADD3 R7, P0, R13, R0, RZ ;  /* 0x000000000d077210 */ /* 0x008fca0007f1e0ff */
        /* <DEDUP_REMOVED lines=8> */
.L_x_293:
[----:B------:R-:W4:Y:S01]  /*a4e0*/  LDC R4, c[0x0][0x65c] ;  /* 0x00019700ff047b82 */ /* 0x000f220000000800 */
[----:B0--3--:R-:W-:Y:S01]  /*a4f0*/  SHF.R.U64 R0, R2, R21, R3 ;  /* 0x0000001502007219 */ /* 0x009fe20000001203 */
[----:B--2---:R-:W-:Y:S01]  /*a500*/  VIADD R3, R14, 0xffffffff ;  /* 0xffffffff0e037836 */ /* 0x004fe20000000000 */
[----:B------:R-:W-:Y:S01]  /*a510*/  LOP3.LUT R19, R8, R19, RZ, 0xc0, !PT ;  /* 0x0000001308137212 */ /* 0x000fe200078ec0ff */
[----:B------:R-:W-:Y:S02]  /*a520*/  IMAD.MOV R12, RZ, RZ, -R12 ;  /* 0x000000ffff0c7224 */ /* 0x000fe400078e0a0c */
[----:B------:R-:W-:Y:S01]  /*a530*/  IMAD.MOV R2, RZ, RZ, -R0 ;  /* 0x000000ffff027224 */ /* 0x000fe200078e0a00 */
[----:B------:R-:W-:Y:S01]  /*a540*/  LOP3.LUT R3, R10, R3, RZ, 0xc0, !PT ;  /* 0x000000030a037212 */ /* 0x000fe200078ec0ff */
[----:B------:R-:W-:Y:S02]  /*a550*/  IMAD R19, R24, R0, R19 ;  /* 0x0000000018137224 */ /* 0x000fe400078e0213 */
[----:B-1----:R-:W-:-:S04]  /*a560*/  IMAD R0, R2, R25, R13 ;  /* 0x0000001902007224 */ /* 0x002fc800078e020d */
[----:B------:R-:W-:Y:S01]  /*a570*/  IMAD R2, R0, R14, R3 ;  /* 0x0000000e00027224 */ /* 0x000fe200078e0203 */
[----:B----4-:R-:W-:Y:S01]  /*a580*/  ISETP.NE.AND P0, PT, R4, 0x1, PT ;  /* 0x000000010400780c */ /* 0x010fe20003f05270 */
[----:B------:R-:W-:-:S05]  /*a590*/  IMAD.MOV.U32 R4, RZ, RZ, 0x1 ;  /* 0x00000001ff047424 */ /* 0x000fca00078e00ff */
[----:B------:R-:W-:-:S07]  /*a5a0*/  PRMT R0, R4, 0x7610, R0 ;  /* 0x0000761004007816 */ /* 0x000fce0000000000 */
[----:B------:R-:W-:-:S04]  /*a5b0*/  @P0 IMAD R22, R15, R12, R20 ;  /* 0x0000000c0f160224 */ /* 0x000fc800078e0214 */
[----:B------:R-:W-:-:S05]  /*a5c0*/  IMAD R19, R19, R28, R22 ;  /* 0x0000001c13137224 */ /* 0x000fca00078e0216 */
[----:B------:R-:W-:Y:S02]  /*a5d0*/  SEL R22, R2, R19, !P0 ;  /* 0x0000001302167207 */ /* 0x000fe40004000000 */
[----:B------:R-:W-:Y:S01]  /*a5e0*/  SEL R19, R19, R2, !P0 ;  /* 0x0000000213137207 */ /* 0x000fe20004000000 */
[----:B------:R-:W-:-:S07]  /*a5f0*/  IMAD.MOV.U32 R2, RZ, RZ, R11 ;  /* 0x000000ffff027224 */ /* 0x000fce00078e000b */
.L_x_291:
[----:B------:R-:W-:Y:S02]  /*a600*/  LOP3.LUT P0, RZ, R0, 0xff, RZ, 0xc0, !PT ;  /* 0x000000ff00ff7812 */ /* 0x000fe4000780c0ff */
[----:B------:R-:W-:-:S11]  /*a610*/  LOP3.LUT R177, R177, 0x1, RZ, 0x3c, !PT ;  /* 0x00000001b1b17812 */ /* 0x000fd600078e3cff */
[----:B------:R-:W-:Y:S05]  /*a620*/  @P0 BRA `(.L_x_294) ;  /* 0xffffff7000280947 */ /* 0x000fea000383ffff */
[----:B------:R-:W-:Y:S05]  /*a630*/  EXIT ;  /* 0x000000000000794d */ /* 0x000fea0003800000 */
.L_x_17:
[----:B------:R-:W-:-:S08]  /*a640*/  ISETP.NE.AND P0, PT, R5, RZ, PT ;  /* 0x000000ff0500720c */ /* 0x000fd00003f05270 */
[----:B0-----:R-:W0:-:S00]  /*a650*/  USETMAXREG.DEALLOC.CTAPOOL 0x28 ;  /* 0x00000028000079c8 */ /* 0x001e0000080e0500 */
[----:B------:R-:W-:Y:S05]  /*a660*/  @P0 EXIT ;  /* 0x000000000000094d */ /* 0x000fea0003800000 */
[----:B0-----:R-:W-:Y:S01]  /*a670*/  LOP3.LUT P0, RZ, R8, 0xff, RZ, 0xc0, !PT ;  /* 0x000000ff08ff7812 */ /* 0x001fe2000780c0ff */
[----:B------:R-:W-:Y:S02]  /*a680*/  IMAD.MOV.U32 R0, RZ, RZ, 0x1 ;  /* 0x00000001ff007424 */ /* 0x000fe400078e00ff */
[----:B------:R-:W-:-:S10]  /*a690*/  IMAD.MOV.U32 R7, RZ, RZ, RZ ;  /* 0x000000ffff077224 */ /* 0x000fd400078e00ff */
[----:B------:R-:W-:Y:S05]  /*a6a0*/  @!P0 BRA `(.L_x_295) ;  /* 0x0000000c008c8947 */ /* 0x000fea0003800000 */
[----:B------:R-:W0:Y:S01]  /*a6b0*/  S2UR UR9, SR_CgaCtaId ;  /* 0x00000000000979c3 */ /* 0x000e220000008800 */
[----:B------:R-:W-:Y:S01]  /*a6c0*/  ULDC UR5, c[0x0][0x658] ;  /* 0x0001960000057ab9 */ /* 0x000fe20000000800 */
[----:B------:R-:W-:Y:S01]  /*a6d0*/  UMOV UR10, 0xffffffff ;  /* 0xffffffff000a7882 */ /* 0x000fe20000000000 */
[----:B------:R-:W-:Y:S01]  /*a6e0*/  UMOV UR14, 0x1 ;  /* 0x00000001000e7882 */ /* 0x000fe20000000000 */
[----:B------:R-:W-:Y:S01]  /*a6f0*/  USHF.L.U32 UR10, UR10, UR5, URZ ;  /* 0x000000050a0a7299 */ /* 0x000fe2000800063f */
[----:B------:R-:W-:Y:S01]  /*a700*/  LOP3.LUT P0, RZ, R4, 0x1f, RZ, 0xc0, !PT ;  /* 0x0000001f04ff7812 */ /* 0x000fe2000780c0ff */
[----:B------:R-:W-:Y:S01]  /*a710*/  BSSY B0, `(.L_x_295) ;  /* 0x00000dc000007945 */ /* 0x000fe20003800000 */
[C---:B------:R-:W-:Y:S01]  /*a720*/  ISETP.NE.AND P2, PT, R3.reuse, RZ, PT ;  /* 0x000000ff0300720c */ /* 0x040fe20003f45270 */
[----:B------:R-:W-:Y:S01]  /*a730*/  ULOP3.LUT UR13, URZ, UR10, URZ, 0x33, !UPT ;  /* 0x0000000a3f0d7292 */ /* 0x000fe2000f8e333f */
[----:B------:R-:W-:Y:S01]  /*a740*/  ISETP.NE.OR P0, PT, R3, RZ, !P0 ;  /* 0x000000ff0300720c */ /* 0x000fe20004705670 */
[----:B------:R-:W-:Y:S01]  /*a750*/  IMAD.MOV.U32 R8, RZ, RZ, 0x1 ;  /* 0x00000001ff087424 */ /* 0x000fe200078e00ff */
[----:B------:R-:W-:Y:S01]  /*a760*/  LOP3.LUT R6, R16, 0x2, RZ, 0xfc, !PT ;  /* 0x0000000210067812 */ /* 0x000fe200078efcff */
[----:B------:R-:W-:Y:S01]  /*a770*/  IMAD.MOV.U32 R0, RZ, RZ, 0x1 ;  /* 0x00000001ff007424 */ /* 0x000fe200078e00ff */
[----:B------:R-:W-:Y:S01]  /*a780*/  ULDC UR4, c[0x0][0x600] ;  /* 0x0001800000047ab9 */ /* 0x000fe20000000800 */
[----:B------:R-:W-:Y:S01]  /*a790*/  IMAD.MOV.U32 R7, RZ, RZ, RZ ;  /* 0x000000ffff077224 */ /* 0x000fe200078e00ff */
[----:B------:R-:W-:Y:S01]  /*a7a0*/  UMOV UR19, 0x11 ;  /* 0x0000001100137882 */ /* 0x000fe20000000000 */
[----:B------:R-:W-:-:S02]  /*a7b0*/  UIADD3 UR24, UR40, 0x1, URZ ;  /* 0x0000000128187890 */ /* 0x000fc4000fffe03f */
[----:B------:R-:W-:Y:S02]  /*a7c0*/  UIADD3 UR4, UR4, -0x1, URZ ;  /* 0xffffffff04047890 */ /* 0x000fe4000fffe03f */
[----:B------:R-:W-:Y:S01]  /*a7d0*/  USHF.L.U32 UR5, UR14, UR5, URZ ;  /* 0x000000050e057299 */ /* 0x000fe2000800063f */
[----:B------:R-:W-:Y:S01]  /*a7e0*/  ULDC.64 UR26, c[0x0][0x198] ;  /* 0x00006600001a7ab9 */ /* 0x000fe20000000a00 */
[----:B0-----:R-:W-:Y:S02]  /*a7f0*/  USHF.R.U32.HI UR25, URZ, 0x2, UR9 ;  /* 0x000000023f197899 */ /* 0x001fe40008011609 */
[----:B------:R-:W-:Y:S02]  /*a800*/  ULOP3.LUT UR8, UR9, 0x3, URZ, 0xc0, !UPT ;  /* 0x0000000309087892 */ /* 0x000fe4000f8ec03f */
[----:B------:R-:W-:Y:S02]  /*a810*/  USHF.L.U32 UR6, UR9, 0x6, URZ ;  /* 0x0000000609067899 */ /* 0x000fe4000800063f */
[----:B------:R-:W-:-:S02]  /*a820*/  USHF.L.U32 UR7, UR9, 0xb, URZ ;  /* 0x0000000b09077899 */ /* 0x000fc4000800063f */
[----:B------:R-:W-:Y:S02]  /*a830*/  ULOP3.LUT UR9, UR9, 0xfffffffc, URZ, 0xc0, !UPT ;  /* 0xfffffffc09097892 */ /* 0x000fe4000f8ec03f */
[----:B------:R-:W-:Y:S02]  /*a840*/  UISETP.GT.U32.AND UP0, UPT, UR8, 0xffff, UPT ;  /* 0x0000ffff0800788c */ /* 0x000fe4000bf04070 */
[----:B------:R-:W-:Y:S02]  /*a850*/  ULOP3.LUT UR11, UR9, 0x1, URZ, 0xfc, !UPT ;  /* 0x00000001090b7892 */ /* 0x000fe4000f8efc3f */
[----:B------:R-:W-:Y:S02]  /*a860*/  ULOP3.LUT UR12, UR9, 0x2, URZ, 0xfc, !UPT ;  /* 0x00000002090c7892 */ /* 0x000fe4000f8efc3f */
[----:B------:R-:W-:Y:S02]  /*a870*/  USHF.L.U32 UR10, UR14, UR9, URZ ;  /* 0x000000090e0a7299 */ /* 0x000fe4000800063f */
[----:B------:R-:W-:-:S02]  /*a880*/  ULOP3.LUT UR9, UR9, 0x3, URZ, 0xfc, !UPT ;  /* 0x0000000309097892 */ /* 0x000fc4000f8efc3f */
[----:B------:R-:W-:Y:S02]  /*a890*/  USHF.L.U32 UR11, UR14, UR11, URZ ;  /* 0x0000000b0e0b7299 */ /* 0x000fe4000800063f */
[----:B------:R-:W-:Y:S02]  /*a8a0*/  USHF.L.U32 UR12, UR14, UR12, URZ ;  /* 0x0000000c0e0c7299 */ /* 0x000fe4000800063f */
[----:B------:R-:W-:Y:S02]  /*a8b0*/  USEL UR8, UR8, 0xffff, !UP0 ;  /* 0x0000ffff08087887 */ /* 0x000fe4000c000000 */
[----:B------:R-:W-:Y:S02]  /*a8c0*/  USHF.L.U32 UR9, UR14, UR9, URZ ;  /* 0x000000090e097299 */ /* 0x000fe4000800063f */
[----:B------:R-:W-:Y:S02]  /*a8d0*/  ULOP3.LUT UR10, UR12, UR10, UR11, 0xfe, !UPT ;  /* 0x0000000a0c0a7292 */ /* 0x000fe4000f8efe0b */
[----:B------:R-:W-:-:S02]  /*a8e0*/  ULOP3.LUT UR8, UR8, 0xffff, URZ, 0xc0, !UPT ;  /* 0x0000ffff08087892 */ /* 0x000fc4000f8ec03f */
[----:B------:R-:W-:Y:S02]  /*a8f0*/  ULOP3.LUT UR6, UR6, 0xc0, URZ, 0xc0, !UPT ;  /* 0x000000c006067892 */ /* 0x000fe4000f8ec03f */
[----:B------:R-:W-:Y:S02]  /*a900*/  ULOP3.LUT UR7, UR7, 0x1800, URZ, 0xc0, !UPT ;  /* 0x0000180007077892 */ /* 0x000fe4000f8ec03f */
[----:B------:R-:W-:Y:S02]  /*a910*/  ULOP3.LUT UR18, UR10, UR9, URZ, 0xfc, !UPT ;  /* 0x000000090a127292 */ /* 0x000fe4000f8efc3f */
[----:B------:R-:W-:-:S12]  /*a920*/  USHF.L.U32 UR19, UR19, UR8, URZ ;  /* 0x0000000813137299 */ /* 0x000fd8000800063f */
.L_x_307:
[----:B------:R-:W-:-:S03]  /*a930*/  UMOV UR8, 0xffffffff ;  /* 0xffffffff00087882 */ /* 0x000fc60000000000 */
[----:B------:R-:W-:Y:S05]  /*a940*/  BRA.DIV UR8, `(.L_x_296) ;  /* 0x00000012081c7947 */ /* 0x000fea000b800000 */
[----:B------:R-:W-:-:S13]  /*a950*/  ELECT P6, URZ, PT ;  /* 0x00000000003f782f */ /* 0x000fda00038c0000 */
.L_x_321:
[----:B------:R-:W0:Y:S01]  /*a960*/  LDC R3, c[0x0][0x28c] ;  /* 0x0000a300ff037b82 */ /* 0x000e220000000800 */
[----:B------:R-:W-:Y:S01]  /*a970*/  BSSY B1, `(.L_x_297) ;  /* 0x000003d000017945 */ /* 0x000fe20003800000 */
[----:B0-----:R-:W-:-:S13]  /*a980*/  ISETP.LT.OR P6, PT, R3, 0x1, !P6 ;  /* 0x000000010300780c */ /* 0x001fda00077c1670 */
[----:B------:R-:W-:Y:S05]  /*a990*/  @P6 BRA `(.L_x_298) ;  /* 0x0000000000e86947 */ /* 0x000fea0003800000 */
[----:B------:R-:W-:Y:S01]  /*a9a0*/  LEA R19, R19, UR25, 0x1 ;  /* 0x0000001913137c11 */ /* 0x000fe2000f8e08ff */
[----:B------:R-:W-:Y:S01]  /*a9b0*/  IMAD.MOV.U32 R11, RZ, RZ, RZ ;  /* 0x000000ffff0b7224 */ /* 0x000fe200078e00ff */
[----:B------:R-:W-:Y:S01]  /*a9c0*/  LEA R22, R22, UR6, 0x8 ;  /* 0x0000000616167c11 */ /* 0x000fe2000f8e40ff */
[----:B------:R-:W-:Y:S02]  /*a9d0*/  IMAD.U32 R13, RZ, RZ, UR24 ;  /* 0x00000018ff0d7e24 */ /* 0x000fe4000f8e00ff */
[----:B------:R-:W-:Y:S02]  /*a9e0*/  IMAD.MOV.U32 R3, RZ, RZ, R0 ;  /* 0x000000ffff037224 */ /* 0x000fe400078e0000 */
[----:B------:R-:W-:Y:S02]  /*a9f0*/  IMAD.MOV.U32 R4, RZ, RZ, R7 ;  /* 0x000000ffff047224 */ /* 0x000fe400078e0007 */
[----:B------:R-:W-:-:S07]  /*aa00*/  IMAD.SHL.U32 R19, R19, 0x20, RZ ;  /* 0x0000002013137824 */ /* 0x000fce00078e00ff */
.L_x_302:
[----:B------:R-:W0:Y:S01]  /*aa10*/  S2R R10, SR_CgaCtaId ;  /* 0x00000000000a7919 */ /* 0x000e220000008800 */
[----:B------:R-:W-:Y:S01]  /*aa20*/  MOV R5, 0x400 ;  /* 0x0000040000057802 */ /* 0x000fe20000000f00 */
[----:B------:R-:W1:Y:S03]  /*aa30*/  @!P2 LDC R9, c[0x0][0x500] ;  /* 0x00014000ff09ab82 */ /* 0x000e660000000800 */
[----:B0-----:R-:W-:Y:S02]  /*aa40*/  LEA R12, R10, R5, 0x18 ;  /* 0x000000050a0c7211 */ /* 0x001fe400078ec0ff */
[----:B------:R-:W-:-:S03]  /*aa50*/  SHF.L.U32 R5, R3, 0x1f, RZ ;  /* 0x0000001f03057819 */ /* 0x000fc600000006ff */
[----:B------:R-:W-:-:S04]  /*aa60*/  IMAD R10, R4, 0x8, R12 ;  /* 0x00000008040a7824 */ /* 0x000fc800078e020c */
[----:B------:R-:W0:Y:S02]  /*aa70*/  SYNCS.PHASECHK.TRANS64.TRYWAIT P1, [R10+URZ+0x28], R5 ;  /* 0x000028050a0075a7 */ /* 0x000e24000802017f */
[----:B01----:R-:W-:Y:S05]  /*aa80*/  @!P1 BRA `(.L_x_299) ;  /* 0x0000000c00ec9947 */ /* 0x003fea0003800000 */
.L_x_322:
[----:B0-----:R-:W-:Y:S01]  /*aa90*/  PRMT R5, R6, 0x9910, RZ ;  /* 0x0000991006057816 */ /* 0x001fe200000000ff */
[----:B------:R0:W-:Y:S03]  /*aaa0*/  @!P2 SYNCS.ARRIVE.TRANS64 RZ, [R10+URZ], R9 ;  /* 0x000000090affa9a7 */ /* 0x0001e6000800003f */
[----:B------:R-:W-:-:S13]  /*aab0*/  ISETP.NE.AND P1, PT, R5, 0x2, PT ;  /* 0x000000020500780c */ /* 0x000fda0003f25270 */
[----:B0-----:R-:W-:Y:S05]  /*aac0*/  @P1 BRA `(.L_x_300) ;  /* 0x0000000000041947 */ /* 0x001fea0003800000 */
[----:B------:R-:W-:Y:S01]  /*aad0*/  BPT.TRAP 0x1 ;  /* 0x000000040000795c */ /* 0x000fe20000300000 */
.L_x_300:
[----:B------:R-:W-:Y:S05]  /*aae0*/  @P0 BRA `(.L_x_301) ;  /* 0x0000000000040947 */ /* 0x000fea0003800000 */
[----:B------:R-:W-:Y:S01]  /*aaf0*/  BPT.TRAP 0x1 ;  /* 0x000000040000795c */ /* 0x000fe20000300000 */
.L_x_301:
[----:B------:R-:W-:Y:S01]  /*ab00*/  LEA R5, R4, UR25, 0x1 ;  /* 0x0000001904057c11 */ /* 0x000fe2000f8e08ff */
[----:B------:R-:W-:Y:S01]  /*ab10*/  VIADD R13, R13, 0xffffffff ;  /* 0xffffffff0d0d7836 */ /* 0x000fe20000000000 */
[----:B------:R-:W-:Y:S01]  /*ab20*/  R2UR UR22, R19 ;  /* 0x00000000131672ca */ /* 0x000fe200000e0000 */
[----:B------:R-:W-:Y:S01]  /*ab30*/  UIADD3 UR14, UP0, UR26, 0xf0, URZ ;  /* 0x000000f01a0e7890 */ /* 0x000fe2000ff1e03f */
[----:B------:R-:W-:Y:S01]  /*ab40*/  R2UR UR9, R10 ;  /* 0x000000000a0972ca */ /* 0x000fe200000e0000 */
[----:B------:R-:W-:Y:S01]  /*ab50*/  IMAD.SHL.U32 R5, R5, 0x400, RZ ;  /* 0x0000040005057824 */ /* 0x000fe200078e00ff */
[----:B------:R-:W-:Y:S01]  /*ab60*/  R2UR UR10, R11 ;  /* 0x000000000b0a72ca */ /* 0x000fe200000e0000 */
[----:B------:R-:W-:Y:S01]  /*ab70*/  UIADD3 UR30, UP1, UR26, 0x1f0, URZ ;  /* 0x000001f01a1e7890 */ /* 0x000fe2000ff3e03f */
[----:B------:R-:W-:Y:S01]  /*ab80*/  R2UR UR12, R2 ;  /* 0x00000000020c72ca */ /* 0x000fe200000e0000 */
[--C-:B------:R-:W-:Y:S01]  /*ab90*/  IMAD R9, R5, 0x4, R12.reuse ;  /* 0x0000000405097824 */ /* 0x100fe200078e020c */
[----:B------:R-:W-:Y:S01]  /*aba0*/  LEA R5, R4, UR7, 0xd ;  /* 0x0000000704057c11 */ /* 0x000fe2000f8e68ff */
[----:B------:R-:W-:Y:S01]  /*abb0*/  UIADD3.X UR15, URZ, UR27, URZ, UP0, !UPT ;  /* 0x0000001b3f0f7290 */ /* 0x000fe200087fe43f */
[----:B------:R-:W-:Y:S01]  /*abc0*/  R2UR UR23, R22 ;  /* 0x00000000161772ca */ /* 0x000fe200000e0000 */
[----:B------:R-:W-:Y:S01]  /*abd0*/  UPRMT UR20, URZ, 0x5410, UR19 ;  /* 0x000054103f147896 */ /* 0x000fe20008000013 */
[----:B------:R-:W-:Y:S01]  /*abe0*/  R2UR UR8, R9 ;  /* 0x00000000090872ca */ /* 0x000fe200000e0000 */
[----:B------:R-:W-:Y:S01]  /*abf0*/  IMAD R5, R5, 0x4, R12 ;  /* 0x0000000405057824 */ /* 0x000fe200078e020c */
[----:B------:R-:W-:Y:S01]  /*ac00*/  ISETP.GT.AND P3, PT, R13, 0x1, PT ;  /* 0x000000010d00780c */ /* 0x000fe20003f64270 */
[----:B------:R-:W-:Y:S01]  /*ac10*/  VIADD R4, R4, 0x1 ;  /* 0x0000000104047836 */ /* 0x000fe20000000000 */
[----:B------:R-:W-:Y:S01]  /*ac20*/  UPRMT UR28, URZ, 0x5410, UR18 ;  /* 0x000054103f1c7896 */ /* 0x000fe20008000012 */
[----:B------:R-:W-:Y:S01]  /*ac30*/  VIADD R11, R11, 0x20 ;  /* 0x000000200b0b7836 */ /* 0x000fe20000000000 */
[----:B------:R-:W-:Y:S01]  /*ac40*/  R2UR UR11, R5 ;  /* 0x00000000050b72ca */ /* 0x000fe200000e0000 */
[----:B------:R-:W-:Y:S01]  /*ac50*/  UIADD3.X UR31, URZ, UR27, URZ, UP1, !UPT ;  /* 0x0000001b3f1f7290 */ /* 0x000fe20008ffe43f */
[----:B------:R-:W-:Y:S01]  /*ac60*/  ISETP.NE.AND P1, PT, R4, 0x5, PT ;  /* 0x000000050400780c */ /* 0x000fe20003f25270 */
[----:B------:R-:W-:Y:S01]  /*ac70*/  UMOV UR16, 0x0 ;  /* 0x0000000000107882 */ /* 0x000fe20000000000 */
[----:B------:R-:W-:-:S02]  /*ac80*/  UMOV UR17, 0x10000000 ;  /* 0x1000000000117882 */ /* 0x000fc40000000000 */
[----:B------:R-:W-:Y:S01]  /*ac90*/  SEL R10, RZ, 0x1, P1 ;  /* 0x00000001ff0a7807 */ /* 0x000fe20000800000 */
[----:B------:R-:W-:Y:S01]  /*aca0*/  UIADD3 UR8, UR8, 0x180, URZ ;  /* 0x0000018008087890 */ /* 0x000fe2000fffe03f */
[----:B------:R-:W-:Y:S02]  /*acb0*/  SEL R4, R4, RZ, P1 ;  /* 0x000000ff04047207 */ /* 0x000fe40000800000 */
[----:B------:R-:W-:-:S03]  /*acc0*/  LOP3.LUT R3, R3, R10, RZ, 0x3c, !PT ;  /* 0x0000000a03037212 */ /* 0x000fc600078e3cff */
[----:B------:R-:W-:-:S03]  /*acd0*/  UIADD3 UR21, UR11, 0xa180, URZ ;  /* 0x0000a1800b157890 */ /* 0x000fc6000fffe03f */
[----:B------:R-:W-:Y:S02]  /*ace0*/  UMOV UR11, UR22 ;  /* 0x00000016000b7c82 */ /* 0x000fe40008000000 */
[----:B------:R0:W-:Y:S02]  /*acf0*/  UTMALDG.3D.MULTICAST [UR8], [UR14], UR20, desc[UR16] ;  /* 0x000010080e0073b4 */ /* 0x0001e40008011814 */
[----:B0-----:R-:W-:Y:S01]  /*ad00*/  UMOV UR8, UR21 ;  /* 0x0000001500087c82 */ /* 0x001fe20008000000 */
[----:B------:R-:W-:Y:S02]  /*ad10*/  UMOV UR11, UR23 ;  /* 0x00000017000b7c82 */ /* 0x000fe40008000000 */
[----:B------:R0:W-:Y:S02]  /*ad20*/  UTMALDG.3D.MULTICAST [UR8], [UR30], UR28, desc[UR16] ;  /* 0x000010081e0073b4 */ /* 0x0001e4000801181c */
[----:B0-----:R-:W-:Y:S05]  /*ad30*/  @P3 BRA `(.L_x_302) ;  /* 0xfffffffc00343947 */ /* 0x001fea000383ffff */
.L_x_298:
[----:B------:R-:W-:Y:S05]  /*ad40*/  BSYNC B1 ;  /* 0x0000000000017941 */ /* 0x000fea0003800000 */
.L_x_297:
[----:B------:R-:W2:Y:S01]  /*ad50*/  LDL.64 R14, [R1] ;  /* 0x00000000010e7983 */ /* 0x000ea20000100a00 */
[----:B------:R-:W-:Y:S01]  /*ad60*/  LOP3.LUT P4, RZ, R8, 0xff, RZ, 0xc0, !PT ;  /* 0x000000ff08ff7812 */ /* 0x000fe2000788c0ff */
[----:B------:R-:W-:Y:S01]  /*ad70*/  VIADD R4, R7, UR40 ;  /* 0x0000002807047c36 */ /* 0x000fe20008000000 */
[----:B------:R-:W-:Y:S01]  /*ad80*/  ULDC.64 UR8, c[0x0][0x650] ;  /* 0x0001940000087ab9 */ /* 0x000fe20000000a00 */
[----:B------:R-:W-:Y:S01]  /*ad90*/  IMAD.U32 R7, RZ, RZ, UR40 ;  /* 0x00000028ff077e24 */ /* 0x000fe2000f8e00ff */
[----:B------:R-:W-:Y:S01]  /*ada0*/  UISETP.GE.U32.AND UP0, UPT, UR40, 0x5, UPT ;  /* 0x000000052800788c */ /* 0x000fe2000bf06070 */
[----:B------:R-:W-:Y:S01]  /*adb0*/  BSSY B1, `(.L_x_303) ;  /* 0x000006f000017945 */ /* 0x000fe20003800000 */
[----:B------:R-:W-:Y:S01]  /*adc0*/  ISETP.GT.U32.AND P1, PT, R4, 0x4, PT ;  /* 0x000000040400780c */ /* 0x000fe20003f24070 */
[----:B------:R-:W-:Y:S01]  /*add0*/  IMAD.MOV.U32 R19, RZ, RZ, -0x1 ;  /* 0xffffffffff137424 */ /* 0x000fe200078e00ff */
[----:B------:R-:W-:Y:S01]  /*ade0*/  PRMT R8, RZ, 0x7610, R8 ;  /* 0x00007610ff087816 */ /* 0x000fe20000000008 */
[----:B------:R-:W-:Y:S01]  /*adf0*/  IMAD.MOV.U32 R22, RZ, RZ, -0x1 ;  /* 0xffffffffff167424 */ /* 0x000fe200078e00ff */
[----:B------:R-:W-:-:S02]  /*ae00*/  ISETP.LT.U32.AND P1, PT, R7, 0x5, P1 ;  /* 0x000000050700780c */ /* 0x000fc40000f21070 */
[----:B------:R-:W-:Y:S01]  /*ae10*/  PLOP3.LUT P3, PT, PT, PT, UP0, 0x80, 0x0 ;  /* 0x000000000000781c */ /* 0x000fe20003f6f008 */
[----:B------:R-:W0:Y:S01]  /*ae20*/  @P4 S2R R3, SR_CgaCtaId ;  /* 0x0000000000034919 */ /* 0x000e220000008800 */
[----:B------:R-:W-:-:S04]  /*ae30*/  @P4 MOV R2, 0x400 ;  /* 0x0000040000024802 */ /* 0x000fc80000000f00 */
[----:B0-----:R-:W-:Y:S01]  /*ae40*/  @P4 LEA R5, R3, R2, 0x18 ;  /* 0x0000000203054211 */ /* 0x001fe200078ec0ff */
[----:B------:R-:W-:-:S03]  /*ae50*/  IMAD.WIDE.U32 R2, R4, -0x33333333, RZ ;  /* 0xcccccccd04027825 */ /* 0x000fc600078e00ff */
[----:B------:R0:W-:Y:S01]  /*ae60*/  @P4 SYNCS.ARRIVE.TRANS64.A1T0 RZ, [R5+URZ+0x88], RZ ;  /* 0x000088ff05ff49a7 */ /* 0x0001e2000810003f */
[----:B------:R-:W-:Y:S01]  /*ae70*/  IMAD.MOV.U32 R2, RZ, RZ, -0x1 ;  /* 0xffffffffff027424 */ /* 0x000fe200078e00ff */
[----:B0-----:R-:W-:Y:S02]  /*ae80*/  SHF.R.U32.HI R5, RZ, 0x2, R3 ;  /* 0x00000002ff057819 */ /* 0x001fe40000011603 */
[----:B------:R-:W-:-:S03]  /*ae90*/  SEL R3, RZ, 0x1, !P1 ;  /* 0x00000001ff037807 */ /* 0x000fc60004800000 */
[----:B------:R-:W-:Y:S01]  /*aea0*/  IMAD R7, R5, -0x5, R4 ;  /* 0xfffffffb05077824 */ /* 0x000fe200078e0204 */
[----:B------:R-:W-:Y:S02]  /*aeb0*/  LOP3.LUT R0, R0, R3, RZ, 0x3c, !PT ;  /* 0x0000000300007212 */ /* 0x000fe400078e3cff */
[----:B------:R-:W-:Y:S02]  /*aec0*/  PRMT R3, RZ, 0x7610, R3 ;  /* 0x00007610ff037816 */ /* 0x000fe40000000003 */
[----:B------:R-:W-:Y:S02]  /*aed0*/  @P3 LOP3.LUT R0, R0, 0x1, R5, 0x78, !PT ;  /* 0x0000000100003812 */ /* 0x000fe400078e7805 */
[----:B--2---:R-:W-:-:S04]  /*aee0*/  IADD3 R18, P4, R18, R14, RZ ;  /* 0x0000000e12127210 */ /* 0x004fc80007f9e0ff */
[----:B------:R-:W-:Y:S01]  /*aef0*/  ISETP.GE.U32.AND P1, PT, R18, UR8, PT ;  /* 0x0000000812007c0c */ /* 0x000fe2000bf26070 */
[----:B------:R-:W-:-:S05]  /*af00*/  IMAD.X R17, R17, 0x1, R23, P4 ;  /* 0x0000000111117824 */ /* 0x000fca00020e0617 */
[----:B------:R-:W-:-:S13]  /*af10*/  ISETP.GE.U32.AND.EX P1, PT, R17, UR9, PT, P1 ;  /* 0x0000000911007c0c */ /* 0x000fda000bf26110 */
[----:B------:R-:W-:Y:S05]  /*af20*/  @P1 BRA `(.L_x_304) ;  /* 0x00000004005c1947 */ /* 0x000fea0003800000 */
[----:B------:R-:W0:Y:S01]  /*af30*/  S2R R11, SR_CTAID.X ;  /* 0x00000000000b7919 */ /* 0x000e220000002500 */
[----:B------:R-:W-:Y:S01]  /*af40*/  ULDC.64 UR8, c[0x0][0x628] ;  /* 0x00018a0000087ab9 */ /* 0x000fe20000000a00 */
[----:B------:R-:W1:Y:S01]  /*af50*/  LDC R12, c[0x0][0x144] ;  /* 0x00005100ff0c7b82 */ /* 0x000e620000000800 */
[----:B------:R-:W-:Y:S01]  /*af60*/  ISETP.NE.U32.AND P1, PT, RZ, UR8, PT ;  /* 0x00000008ff007c0c */ /* 0x000fe2000bf25070 */
[----:B------:R-:W2:Y:S01]  /*af70*/  S2R R9, SR_CTAID.Y ;  /* 0x0000000000097919 */ /* 0x000ea20000002600 */
[----:B------:R-:W-:Y:S01]  /*af80*/  ULDC UR10, c[0x0][0x150] ;  /* 0x00005400000a7ab9 */ /* 0x000fe20000000800 */
[----:B------:R-:W-:Y:S01]  /*af90*/  ULDC UR11, c[0x0][0x630] ;  /* 0x00018c00000b7ab9 */ /* 0x000fe20000000800 */
[----:B------:R-:W-:Y:S01]  /*afa0*/  ISETP.NE.AND.EX P1, PT, RZ, UR9, PT, P1 ;  /* 0x00000009ff007c0c */ /* 0x000fe2000bf25310 */
[----:B------:R-:W-:Y:S01]  /*afb0*/  IMAD.MOV.U32 R2, RZ, RZ, R18 ;  /* 0x000000ffff027224 */ /* 0x000fe200078e0012 */
[----:B0-----:R-:W-:-:S05]  /*afc0*/  I2FP.F32.U32 R3, R11 ;  /* 0x0000000b00037245 */ /* 0x001fca0000201000 */
[----:B------:R-:W-:Y:S01]  /*afd0*/  FMUL R14, R3, UR10 ;  /* 0x0000000a030e7c20 */ /* 0x000fe20008400000 */
[----:B------:R-:W-:-:S05]  /*afe0*/  IMAD.MOV.U32 R3, RZ, RZ, R17 ;  /* 0x000000ffff037224 */ /* 0x000fca00078e0011 */
[----:B--2---:R-:W-:Y:S05]  /*aff0*/  @!P1 BRA `(.L_x_305) ;  /* 0x0000000000289947 */ /* 0x004fea0003800000 */
[----:B------:R-:W-:Y:S02]  /*b000*/  ULDC UR10, c[0x0][0x634] ;  /* 0x00018d00000a7ab9 */ /* 0x000fe40000000800 */
[----:B------:R-:W-:-:S05]  /*b010*/  IADD3 R3, P1, R18, UR10, RZ ;  /* 0x0000000a12037c10 */ /* 0x000fca000ff3e0ff */
[----:B------:R-:W-:-:S04]  /*b020*/  IMAD.X R13, RZ, RZ, R17, P1 ;  /* 0x000000ffff0d7224 */ /* 0x000fc800008e0611 */
[----:B------:R-:W-:-:S04]  /*b030*/  IMAD.WIDE.U32 R4, R13, UR8, RZ ;  /* 0x000000080d047c25 */ /* 0x000fc8000f8e00ff */
[----:B------:R-:W-:-:S04]  /*b040*/  IMAD.WIDE.U32 R4, P1, R3, UR9, R4 ;  /* 0x0000000903047c25 */ /* 0x000fc8000f820004 */
[----:B------:R-:W-:-:S04]  /*b050*/  IMAD.WIDE.U32 R2, R3, UR8, RZ ;  /* 0x0000000803027c25 */ /* 0x000fc8000f8e00ff */
[----:B------:R-:W-:Y:S01]  /*b060*/  IMAD.MOV.U32 R2, RZ, RZ, R5 ;  /* 0x000000ffff027224 */ /* 0x000fe200078e0005 */
[----:B------:R-:W-:Y:S01]  /*b070*/  IADD3 RZ, P3, R3, R4, RZ ;  /* 0x0000000403ff7210 */ /* 0x000fe20007f7e0ff */
[----:B------:R-:W-:-:S04]  /*b080*/  IMAD.X R3, RZ, RZ, RZ, P1 ;  /* 0x000000ffff037224 */ /* 0x000fc800008e06ff */
[----:B------:R-:W-:-:S08]  /*b090*/  IMAD.WIDE.U32.X R2, R13, UR9, R2, P3 ;  /* 0x000000090d027c25 */ /* 0x000fd000098e0402 */
.L_x_305:
[--C-:B------:R-:W-:Y:S01]  /*b0a0*/  SHF.R.U64 R10, R2, UR11, R3.reuse ;  /* 0x0000000b020a7c19 */ /* 0x100fe20008001203 */
[----:B------:R-:W0:Y:S01]  /*b0b0*/  F2I.U32.TRUNC.NTZ R14, R14 ;  /* 0x0000000e000e7305 */ /* 0x000e22000020f000 */
[----:B------:R-:W-:Y:S01]  /*b0c0*/  SHF.R.U32.HI R2, RZ, UR11, R3 ;  /* 0x0000000bff027c19 */ /* 0x000fe20008011603 */
[----:B------:R-:W-:Y:S01]  /*b0d0*/  ULDC.64 UR8, c[0x0][0x620] ;  /* 0x0001880000087ab9 */ /* 0x000fe20000000a00 */
[----:B------:R-:W-:Y:S01]  /*b0e0*/  IADD3 R5, P1, RZ, -R10, RZ ;  /* 0x8000000aff057210 */ /* 0x000fe20007f3e0ff */
[----:B------:R-:W-:Y:S01]  /*b0f0*/  IMAD.MOV.U32 R3, RZ, RZ, R17 ;  /* 0x000000ffff037224 */ /* 0x000fe200078e0011 */
[----:B------:R-:W-:-:S03]  /*b100*/  ULDC.64 UR10, c[0x0][0x640] ;  /* 0x00019000000a7ab9 */ /* 0x000fc60000000a00 */
[----:B------:R-:W-:Y:S01]  /*b110*/  IMAD.X R2, RZ, RZ, ~R2, P1 ;  /* 0x000000ffff027224 */ /* 0x000fe200008e0e02 */
[----:B------:R-:W-:-:S03]  /*b120*/  ISETP.NE.U32.AND P1, PT, RZ, UR10, PT ;  /* 0x0000000aff007c0c */ /* 0x000fc6000bf25070 */
[----:B------:R-:W-:Y:S01]  /*b130*/  IMAD R4, R2, UR8, RZ ;  /* 0x0000000802047c24 */ /* 0x000fe2000f8e02ff */
[----:B------:R-:W-:Y:S01]  /*b140*/  ISETP.NE.AND.EX P1, PT, RZ, UR11, PT, P1 ;  /* 0x0000000bff007c0c */ /* 0x000fe2000bf25310 */
[----:B------:R-:W-:-:S04]  /*b150*/  IMAD.MOV.U32 R2, RZ, RZ, R18 ;  /* 0x000000ffff027224 */ /* 0x000fc800078e0012 */
[----:B------:R-:W-:Y:S01]  /*b160*/  IMAD.WIDE.U32 R2, R5, UR8, R2 ;  /* 0x0000000805027c25 */ /* 0x000fe2000f8e0002 */
[----:B------:R-:W-:-:S03]  /*b170*/  ULDC UR8, c[0x0][0x618] ;  /* 0x0001860000087ab9 */ /* 0x000fc60000000800 */
[----:B------:R-:W-:Y:S01]  /*b180*/  IMAD R5, R5, UR9, R4 ;  /* 0x0000000905057c24 */ /* 0x000fe2000f8e0204 */
[----:B------:R-:W-:Y:S01]  /*b190*/  ULDC UR9, c[0x0][0x154] ;  /* 0x0000550000097ab9 */ /* 0x000fe20000000800 */
[----:B0-----:R-:W-:Y:S02]  /*b1a0*/  IMAD.MOV R4, RZ, RZ, -R14 ;  /* 0x000000ffff047224 */ /* 0x001fe400078e0a0e */
[----:B------:R-:W0:Y:S01]  /*b1b0*/  LDC R14, c[0x0][0x148] ;  /* 0x00005200ff0e7b82 */ /* 0x000e220000000800 */
[----:B------:R-:W-:Y:S02]  /*b1c0*/  IMAD.IADD R3, R3, 0x1, R5 ;  /* 0x0000000103037824 */ /* 0x000fe400078e0205 */
[----:B-1----:R-:W-:Y:S01]  /*b1d0*/  IMAD R11, R12, R4, R11 ;  /* 0x000000040c0b7224 */ /* 0x002fe200078e020b */
[----:B------:R-:W-:Y:S02]  /*b1e0*/  I2FP.F32.U32 R4, R9 ;  /* 0x0000000900047245 */ /* 0x000fe40000201000 */
[----:B------:R-:W-:-:S02]  /*b1f0*/  SHF.R.U64 R12, R2, UR8, R3 ;  /* 0x00000008020c7c19 */ /* 0x000fc40008001203 */
[----:B------:R-:W-:Y:S01]  /*b200*/  SHF.R.U32.HI R3, RZ, UR8, R3 ;  /* 0x00000008ff037c19 */ /* 0x000fe20008011603 */
[----:B------:R-:W-:Y:S01]  /*b210*/  FMUL R4, R4, UR9 ;  /* 0x0000000904047c20 */ /* 0x000fe20008400000 */
[----:B------:R-:W-:Y:S02]  /*b220*/  ULDC UR8, c[0x0][0x608] ;  /* 0x0001820000087ab9 */ /* 0x000fe40000000800 */
[--C-:B------:R-:W-:Y:S01]  /*b230*/  SHF.R.U64 R15, R12, UR8, R3.reuse ;  /* 0x000000080c0f7c19 */ /* 0x100fe20008001203 */
[----:B------:R1:W2:Y:S01]  /*b240*/  F2I.U32.TRUNC.NTZ R20, R4 ;  /* 0x0000000400147305 */ /* 0x0002a2000020f000 */
[----:B------:R-:W-:Y:S01]  /*b250*/  SHF.R.U32.HI R2, RZ, UR8, R3 ;  /* 0x00000008ff027c19 */ /* 0x000fe20008011603 */
[----:B------:R-:W-:-:S03]  /*b260*/  ULDC UR8, c[0x0][0x658] ;  /* 0x0001960000087ab9 */ /* 0x000fc60000000800 */
[--C-:B------:R-:W-:Y:S02]  /*b270*/  SHF.R.U64 R13, R15, UR8, R2.reuse ;  /* 0x000000080f0d7c19 */ /* 0x100fe40008001202 */
[----:B------:R-:W-:-:S03]  /*b280*/  SHF.R.U32.HI R19, RZ, UR8, R2 ;  /* 0x00000008ff137c19 */ /* 0x000fc60008011602 */
[----:B------:R-:W-:Y:S02]  /*b290*/  IMAD.MOV.U32 R2, RZ, RZ, R13 ;  /* 0x000000ffff027224 */ /* 0x000fe400078e000d */
[----:B------:R-:W-:Y:S01]  /*b2a0*/  IMAD.MOV.U32 R3, RZ, RZ, R19 ;  /* 0x000000ffff037224 */ /* 0x000fe200078e0013 */
[----:B-1----:R-:W-:Y:S06]  /*b2b0*/  @!P1 BRA `(.L_x_306) ;  /* 0x0000000000289947 */ /* 0x002fec0003800000 */
        /* <DEDUP_REMOVED lines=10> */
.L_x_306:
[----:B------:R-:W1:Y:S01]  /*b360*/  LDC R4, c[0x0][0x65c] ;  /* 0x00019700ff047b82 */ /* 0x000e620000000800 */
[----:B------:R-:W-:Y:S01]  /*b370*/  ULDC UR8, c[0x0][0x648] ;  /* 0x0001920000087ab9 */ /* 0x000fe20000000800 */
[----:B------:R-:W-:Y:S01]  /*b380*/  LOP3.LUT R15, R15, UR13, RZ, 0xc0, !PT ;  /* 0x0000000d0f0f7c12 */ /* 0x000fe2000f8ec0ff */
[----:B--2---:R-:W-:Y:S01]  /*b390*/  IMAD.MOV R20, RZ, RZ, -R20 ;  /* 0x000000ffff147224 */ /* 0x004fe200078e0a14 */
[----:B------:R-:W-:Y:S01]  /*b3a0*/  SHF.R.U64 R2, R2, UR8, R3 ;  /* 0x0000000802027c19 */ /* 0x000fe20008001203 */
[----:B------:R-:W-:Y:S01]  /*b3b0*/  ULDC UR8, c[0x0][0x638] ;  /* 0x00018e0000087ab9 */ /* 0x000fe20000000800 */
[----:B------:R-:W-:Y:S01]  /*b3c0*/  LOP3.LUT R12, R12, UR4, RZ, 0xc0, !PT ;  /* 0x000000040c0c7c12 */ /* 0x000fe2000f8ec0ff */
[----:B------:R-:W-:Y:S01]  /*b3d0*/  ULDC UR9, c[0x0][0x610] ;  /* 0x0001840000097ab9 */ /* 0x000fe20000000800 */
[----:B------:R-:W-:Y:S01]  /*b3e0*/  IMAD.MOV.U32 R3, RZ, RZ, 0x1 ;  /* 0x00000001ff037424 */ /* 0x000fe200078e00ff */
[----:B-1----:R-:W-:Y:S01]  /*b3f0*/  ISETP.NE.AND P1, PT, R4, 0x1, PT ;  /* 0x000000010400780c */ /* 0x002fe20003f25270 */
[----:B------:R-:W-:-:S02]  /*b400*/  IMAD.MOV R4, RZ, RZ, -R2 ;  /* 0x000000ffff047224 */ /* 0x000fc400078e0a02 */
[----:B------:R-:W-:Y:S02]  /*b410*/  IMAD R2, R2, UR5, R15 ;  /* 0x0000000502027c24 */ /* 0x000fe4000f8e020f */
[----:B------:R-:W-:Y:S01]  /*b420*/  IMAD R13, R4, UR8, R13 ;  /* 0x00000008040d7c24 */ /* 0x000fe2000f8e020d */
[----:B------:R-:W-:-:S07]  /*b430*/  ULDC UR8, c[0x0][0x600] ;  /* 0x0001800000087ab9 */ /* 0x000fce0000000800 */
[----:B0-----:R-:W-:-:S04]  /*b440*/  @P1 IMAD R11, R14, R20, R9 ;  /* 0x000000140e0b1224 */ /* 0x001fc800078e0209 */
[----:B------:R-:W-:Y:S02]  /*b450*/  IMAD R11, R2, UR9, R11 ;  /* 0x00000009020b7c24 */ /* 0x000fe4000f8e020b */
[----:B------:R-:W-:-:S05]  /*b460*/  IMAD R2, R13, UR8, R12 ;  /* 0x000000080d027c24 */ /* 0x000fca000f8e020c */
[----:B------:R-:W-:Y:S02]  /*b470*/  SEL R22, R2, R11, !P1 ;  /* 0x0000000b02167207 */ /* 0x000fe40004800000 */
[----:B------:R-:W-:Y:S01]  /*b480*/  SEL R19, R11, R2, !P1 ;  /* 0x000000020b137207 */ /* 0x000fe20004800000 */
[----:B------:R-:W-:-:S07]  /*b490*/  IMAD.MOV.U32 R2, RZ, RZ, R10 ;  /* 0x000000ffff027224 */ /* 0x000fce00078e000a */
.L_x_304:
[----:B------:R-:W-:Y:S05]  /*b4a0*/  BSYNC B1 ;  /* 0x0000000000017941 */ /* 0x000fea0003800000 */
.L_x_303:
[----:B------:R-:W-:-:S13]  /*b4b0*/  LOP3.LUT P1, RZ, R3, 0xff, RZ, 0xc0, !PT ;  /* 0x000000ff03ff7812 */ /* 0x000fda000782c0ff */
[----:B------:R-:W-:Y:S05]  /*b4c0*/  @P1 BRA `(.L_x_307) ;  /* 0xfffffff400181947 */ /* 0x000fea000383ffff */
[----:B------:R-:W-:Y:S05]  /*b4d0*/  BSYNC B0 ;  /* 0x0000000000007941 */ /* 0x000fea0003800000 */
.L_x_295:
[----:B------:R-:W-:-:S03]  /*b4e0*/  UMOV UR8, 0xffffffff ;  /* 0xffffffff00087882 */ /* 0x000fc60000000000 */
[----:B------:R-:W-:Y:S05]  /*b4f0*/  BRA.DIV UR8, `(.L_x_308) ;  /* 0x0000000608647947 */ /* 0x000fea000b800000 */
[----:B------:R-:W-:-:S13]  /*b500*/  ELECT P6, URZ, PT ;  /* 0x00000000003f782f */ /* 0x000fda00038c0000 */
.L_x_325:
[----:B------:R-:W-:Y:S04]  /*b510*/  BSSY B0, `(.L_x_309) ;  /* 0x0000034000007945 */ /* 0x000fe80003800000 */
[----:B------:R-:W-:Y:S05]  /*b520*/  @!P6 BRA `(.L_x_310) ;  /* 0x0000000000c8e947 */ /* 0x000fea0003800000 */
[----:B------:R-:W-:-:S04]  /*b530*/  LOP3.LUT R16, R16, 0x2, RZ, 0xfc, !PT ;  /* 0x0000000210107812 */ /* 0x000fc800078efcff */
[----:B------:R-:W-:-:S13]  /*b540*/  ISETP.NE.AND P0, PT, R16, 0x3, PT ;  /* 0x000000031000780c */ /* 0x000fda0003f05270 */
[----:B------:R-:W-:Y:S05]  /*b550*/  @!P0 BRA `(.L_x_311) ;  /* 0x0000000000048947 */ /* 0x000fea0003800000 */
[----:B------:R-:W-:Y:S01]  /*b560*/  BPT.TRAP 0x1 ;  /* 0x000000040000795c */ /* 0x000fe20000300000 */
.L_x_311:
[----:B------:R-:W0:Y:S01]  /*b570*/  S2R R3, SR_CgaCtaId ;  /* 0x0000000000037919 */ /* 0x000e220000008800 */
[----:B------:R-:W-:Y:S02]  /*b580*/  MOV R2, 0x400 ;  /* 0x0000040000027802 */ /* 0x000fe40000000f00 */
[----:B------:R-:W-:Y:S02]  /*b590*/  SHF.L.U32 R4, R0, 0x1f, RZ ;  /* 0x0000001f00047819 */ /* 0x000fe400000006ff */
[----:B0-----:R-:W-:-:S05]  /*b5a0*/  LEA R2, R3, R2, 0x18 ;  /* 0x0000000203027211 */ /* 0x001fca00078ec0ff */
[----:B------:R-:W-:-:S04]  /*b5b0*/  VIADD R2, R2, 0x28 ;  /* 0x0000002802027836 */ /* 0x000fc80000000000 */
[C---:B------:R-:W-:Y:S02]  /*b5c0*/  IMAD R9, R7.reuse, 0x8, R2 ;  /* 0x0000000807097824 */ /* 0x040fe400078e0202 */
[----:B------:R-:W-:Y:S02]  /*b5d0*/  VIADD R7, R7, 0x1 ;  /* 0x0000000107077836 */ /* 0x000fe40000000000 */
[----:B------:R-:W0:Y:S03]  /*b5e0*/  SYNCS.PHASECHK.TRANS64.TRYWAIT P0, [R9+URZ], R4 ;  /* 0x00000004090075a7 */ /* 0x000e26000800017f */
[----:B------:R-:W-:-:S04]  /*b5f0*/  ISETP.NE.AND P1, PT, R7, 0x5, PT ;  /* 0x000000050700780c */ /* 0x000fc80003f25270 */
[----:B------:R-:W-:Y:S02]  /*b600*/  SEL R3, RZ, 0x1, P1 ;  /* 0x00000001ff037807 */ /* 0x000fe40000800000 */
[----:B------:R-:W-:Y:S02]  /*b610*/  SEL R7, R7, RZ, P1 ;  /* 0x000000ff07077207 */ /* 0x000fe40000800000 */
[----:B------:R-:W-:-:S03]  /*b620*/  LOP3.LUT R6, R0, R3, RZ, 0x3c, !PT ;  /* 0x0000000300067212 */ /* 0x000fc600078e3cff */
[----:B------:R-:W-:Y:S01]  /*b630*/  IMAD R8, R7, 0x8, R2 ;  /* 0x0000000807087824 */ /* 0x000fe200078e0202 */
[----:B------:R-:W-:Y:S01]  /*b640*/  SHF.L.U32 R5, R6, 0x1f, RZ ;  /* 0x0000001f06057819 */ /* 0x000fe200000006ff */
[----:B0-----:R-:W-:Y:S06]  /*b650*/  @!P0 BRA `(.L_x_312) ;  /* 0x00000004002c8947 */ /* 0x001fec0003800000 */
.L_x_326:
[----:B------:R-:W1:Y:S01]  /*b660*/  SYNCS.PHASECHK.TRANS64.TRYWAIT P0, [R8+URZ], R5 ;  /* 0x00000005080075a7 */ /* 0x000e62000800017f */
[----:B------:R-:W-:-:S05]  /*b670*/  VIADD R0, R7, 0x1 ;  /* 0x0000000107007836 */ /* 0x000fca0000000000 */
[----:B------:R-:W-:-:S04]  /*b680*/  ISETP.NE.AND P1, PT, R0, 0x5, PT ;  /* 0x000000050000780c */ /* 0x000fc80003f25270 */
[----:B------:R-:W-:Y:S02]  /*b690*/  SEL R3, RZ, 0x1, P1 ;  /* 0x00000001ff037807 */ /* 0x000fe40000800000 */
[----:B------:R-:W-:Y:S02]  /*b6a0*/  SEL R7, R0, RZ, P1 ;  /* 0x000000ff00077207 */ /* 0x000fe40000800000 */
[----:B------:R-:W-:-:S03]  /*b6b0*/  LOP3.LUT R6, R6, R3, RZ, 0x3c, !PT ;  /* 0x0000000306067212 */ /* 0x000fc600078e3cff */
[----:B0-----:R-:W-:Y:S01]  /*b6c0*/  IMAD R9, R7, 0x8, R2 ;  /* 0x0000000807097824 */ /* 0x001fe200078e0202 */
[----:B------:R-:W-:Y:S01]  /*b6d0*/  SHF.L.U32 R4, R6, 0x1f, RZ ;  /* 0x0000001f06047819 */ /* 0x000fe200000006ff */
[----:B-1----:R-:W-:Y:S06]  /*b6e0*/  @!P0 BRA `(.L_x_313) ;  /* 0x00000004001c8947 */ /* 0x002fec0003800000 */
.L_x_327:
[----:B------:R-:W1:Y:S01]  /*b6f0*/  SYNCS.PHASECHK.TRANS64.TRYWAIT P0, [R9+URZ], R4 ;  /* 0x00000004090075a7 */ /* 0x000e62000800017f */
[----:B------:R-:W-:-:S05]  /*b700*/  VIADD R0, R7, 0x1 ;  /* 0x0000000107007836 */ /* 0x000fca0000000000 */
[----:B------:R-:W-:-:S04]  /*b710*/  ISETP.NE.AND P1, PT, R0, 0x5, PT ;  /* 0x000000050000780c */ /* 0x000fc80003f25270 */
[----:B------:R-:W-:Y:S02]  /*b720*/  SEL R3, RZ, 0x1, P1 ;  /* 0x00000001ff037807 */ /* 0x000fe40000800000 */
[----:B------:R-:W-:Y:S02]  /*b730*/  SEL R7, R0, RZ, P1 ;  /* 0x000000ff00077207 */ /* 0x000fe40000800000 */
[----:B------:R-:W-:-:S03]  /*b740*/  LOP3.LUT R11, R6, R3, RZ, 0x3c, !PT ;  /* 0x00000003060b7212 */ /* 0x000fc600078e3cff */
[----:B------:R-:W-:Y:S01]  /*b750*/  IMAD R6, R7, 0x8, R2 ;  /* 0x0000000807067824 */ /* 0x000fe200078e0202 */
[----:B0-----:R-:W-:Y:S01]  /*b760*/  SHF.L.U32 R5, R11, 0x1f, RZ ;  /* 0x0000001f0b057819 */ /* 0x001fe200000006ff */
[----:B-1----:R-:W-:Y:S06]  /*b770*/  @!P0 BRA `(.L_x_314) ;  /* 0x00000004000c8947 */ /* 0x002fec0003800000 */
.L_x_328:
[----:B------:R-:W1:Y:S01]  /*b780*/  SYNCS.PHASECHK.TRANS64.TRYWAIT P0, [R6+URZ], R5 ;  /* 0x00000005060075a7 */ /* 0x000e62000800017f */
[----:B------:R-:W-:-:S05]  /*b790*/  VIADD R0, R7, 0x1 ;  /* 0x0000000107007836 */ /* 0x000fca0000000000 */
[----:B------:R-:W-:-:S04]  /*b7a0*/  ISETP.NE.AND P1, PT, R0, 0x5, PT ;  /* 0x000000050000780c */ /* 0x000fc80003f25270 */
[----:B0-----:R-:W-:Y:S02]  /*b7b0*/  SEL R4, RZ, 0x1, P1 ;  /* 0x00000001ff047807 */ /* 0x001fe40000800000 */
[----:B------:R-:W-:Y:S02]  /*b7c0*/  SEL R3, R0, RZ, P1 ;  /* 0x000000ff00037207 */ /* 0x000fe40000800000 */
[----:B------:R-:W-:Y:S01]  /*b7d0*/  LOP3.LUT R0, R11, R4, RZ, 0x3c, !PT ;  /* 0x000000040b007212 */ /* 0x000fe200078e3cff */
[----:B-1----:R-:W-:Y:S06]  /*b7e0*/  @!P0 BRA `(.L_x_315) ;  /* 0x0000000400048947 */ /* 0x002fec0003800000 */
.L_x_329:
[----:B------:R-:W-:Y:S01]  /*b7f0*/  IMAD R3, R3, 0x8, R2 ;  /* 0x0000000803037824 */ /* 0x000fe200078e0202 */
[----:B------:R-:W-:-:S07]  /*b800*/  SHF.L.U32 R0, R0, 0x1f, RZ ;  /* 0x0000001f00007819 */ /* 0x000fce00000006ff */
.L_x_316:
[----:B-1----:R1:W2:Y:S02]  /*b810*/  SYNCS.PHASECHK.TRANS64.TRYWAIT P0, [R3+URZ], R0 ;  /* 0x00000000030075a7 */ /* 0x0022a4000800017f */
[----:B--2---:R-:W-:Y:S05]  /*b820*/  @!P0 NANOSLEEP.SYNCS 0x989680 ;  /* 0x009896800000895d */ /* 0x004fea0003900000 */
[----:B------:R-:W2:Y:S02]  /*b830*/  @!P0 SYNCS.PHASECHK.TRANS64 P0, [R3+URZ], R0 ;  /* 0x00000000030085a7 */ /* 0x000ea4000800007f */
[----:B--2---:R-:W-:Y:S05]  /*b840*/  @!P0 BRA `(.L_x_316) ;  /* 0xfffffffc00f08947 */ /* 0x004fea000383ffff */
.L_x_310:
[----:B------:R-:W-:Y:S05]  /*b850*/  BSYNC B0 ;  /* 0x0000000000007941 */ /* 0x000fea0003800000 */
.L_x_309:
[----:B------:R-:W-:Y:S05]  /*b860*/  EXIT ;  /* 0x000000000000794d */ /* 0x000fea0003800000 */
.L_x_19:
[----:B-1----:R1:W2:Y:S02]  /*b870*/  SYNCS.PHASECHK.TRANS64.TRYWAIT P0, [R161+URZ], R0 ;  /* 0x00000000a10075a7 */ /* 0x0022a4000800017f */
[----:B--2---:R-:W-:Y:S05]  /*b880*/  @!P0 NANOSLEEP.SYNCS 0x989680 ;  /* 0x009896800000895d */ /* 0x004fea0003900000 */
[----:B------:R-:W2:Y:S02]  /*b890*/  @!P0 SYNCS.PHASECHK.TRANS64 P0, [R161+URZ], R0 ;  /* 0x00000000a10085a7 */ /* 0x000ea4000800007f */
[----:B--2---:R-:W-:Y:S05]  /*b8a0*/  @!P0 BRA `(.L_x_19) ;  /* 0xfffffffc00f08947 */ /* 0x004fea000383ffff */
[----:B------:R-:W-:Y:S05]  /*b8b0*/  BRA `(.L_x_317) ;  /* 0xffffff5c00987947 */ /* 0x000fea000383ffff */
.L_x_24:
[----:B--2---:R2:W3:Y:S02]  /*b8c0*/  SYNCS.PHASECHK.TRANS64.TRYWAIT P1, [R3+URZ], R0 ;  /* 0x00000000030075a7 */ /* 0x0044e4000802017f */
[----:B---3--:R-:W-:Y:S05]  /*b8d0*/  @!P1 NANOSLEEP.SYNCS 0x989680 ;  /* 0x009896800000995d */ /* 0x008fea0003900000 */
[----:B------:R-:W3:Y:S02]  /*b8e0*/  @!P1 SYNCS.PHASECHK.TRANS64 P1, [R3+URZ], R0 ;  /* 0x00000000030095a7 */ /* 0x000ee4000802007f */
[----:B---3--:R-:W-:Y:S05]  /*b8f0*/  @!P1 BRA `(.L_x_24) ;  /* 0xfffffffc00f09947 */ /* 0x008fea000383ffff */
[----:B------:R-:W-:Y:S05]  /*b900*/  BRA `(.L_x_23) ;  /* 0xffffff6000047947 */ /* 0x000fea000383ffff */
.L_x_29:
[----:B--2---:R-:W-:-:S04]  /*b910*/  IMAD.U32 R5, RZ, RZ, UR4 ;  /* 0x00000004ff057e24 */ /* 0x004fc8000f8e00ff */
[----:B------:R2:W3:Y:S03]  /*b920*/  SYNCS.PHASECHK.TRANS64.TRYWAIT P1, [R5+URZ], R4 ;  /* 0x00000004050075a7 */ /* 0x0004e6000802017f */
[----:B---3--:R-:W-:Y:S05]  /*b930*/  @!P1 NANOSLEEP.SYNCS 0x989680 ;  /* 0x009896800000995d */ /* 0x008fea0003900000 */
[----:B------:R-:W3:Y:S02]  /*b940*/  @!P1 SYNCS.PHASECHK.TRANS64 P1, [R5+URZ], R4 ;  /* 0x00000004050095a7 */ /* 0x000ee4000802007f */
[----:B---3--:R-:W-:Y:S05]  /*b950*/  @!P1 BRA `(.L_x_29) ;  /* 0xfffffffc00ec9947 */ /* 0x008fea000383ffff */
[----:B------:R-:W-:Y:S05]  /*b960*/  BRA `(.L_x_28) ;  /* 0xffffff6000e07947 */ /* 0x000fea000383ffff */
.L_x_35:
[----:B-1----:R1:W2:Y:S02]  /*b970*/  SYNCS.PHASECHK.TRANS64.TRYWAIT P0, [R161+URZ+0x10], R0 ;  /* 0x00001000a10075a7 */ /* 0x0022a4000800017f */
[----:B--2---:R-:W-:Y:S05]  /*b980*/  @!P0 NANOSLEEP.SYNCS 0x989680 ;  /* 0x009896800000895d */ /* 0x004fea0003900000 */
[----:B------:R-:W2:Y:S02]  /*b990*/  @!P0 SYNCS.PHASECHK.TRANS64 P0, [R161+URZ+0x10], R0 ;  /* 0x00001000a10085a7 */ /* 0x000ea4000800007f */
[----:B--2---:R-:W-:Y:S05]  /*b9a0*/  @!P0 BRA `(.L_x_35) ;  /* 0xfffffffc00f08947 */ /* 0x004fea000383ffff */
[----:B------:R-:W-:Y:S05]  /*b9b0*/  BRA `(.L_x_318) ;  /* 0xffffff6800387947 */ /* 0x000fea000383ffff */
.L_x_296:
[----:B------:R-:W-:Y:S01]  /*b9c0*/  BSSY B1, `(.L_x_319) ;  /* 0x0000006000017945 */ /* 0x000fe20003800000 */
[----:B------:R-:W-:-:S07]  /*b9d0*/  IMAD.MOV.U32 R15, RZ, RZ, -0x1 ;  /* 0xffffffffff0f7424 */ /* 0x000fce00078e00ff */
[----:B-----5:R-:W-:Y:S05]  /*b9e0*/  WARPSYNC.COLLECTIVE R15, `(.L_x_320) ;  /* 0x000000000f0c7348 */ /* 0x020fea0003c00000 */
[----:B------:R-:W-:Y:S02]  /*b9f0*/  ELECT P6, UR62, PT ;  /* 0x00000000003e782f */ /* 0x000fe400038c0000 */
[----:B------:R-:W-:Y:S01]  /*ba00*/  MOV R14, UR62 ;  /* 0x0000003e000e7c02 */ /* 0x000fe20008000f00 */
[----:B-----5:R-:W-:Y:S10]  /*ba10*/  ENDCOLLECTIVE ;  /* 0x000000000000791b */ /* 0x020ff40003800000 */
.L_x_320:
[----:B------:R-:W-:Y:S05]  /*ba20*/  BSYNC B1 ;  /* 0x0000000000017941 */ /* 0x000fea0003800000 */
.L_x_319:
[----:B------:R-:W-:Y:S05]  /*ba30*/  BRA `(.L_x_321) ;  /* 0xffffffec00c87947 */ /* 0x000fea000383ffff */
.L_x_299:
[----:B0-----:R0:W1:Y:S02]  /*ba40*/  SYNCS.PHASECHK.TRANS64.TRYWAIT P1, [R10+URZ+0x28], R5 ;  /* 0x000028050a0075a7 */ /* 0x001064000802017f */
[----:B-1----:R-:W-:Y:S05]  /*ba50*/  @!P1 NANOSLEEP.SYNCS 0x989680 ;  /* 0x009896800000995d */ /* 0x002fea0003900000 */
[----:B------:R-:W1:Y:S02]  /*ba60*/  @!P1 SYNCS.PHASECHK.TRANS64 P1, [R10+URZ+0x28], R5 ;  /* 0x000028050a0095a7 */ /* 0x000e64000802007f */
[----:B-1----:R-:W-:Y:S05]  /*ba70*/  @!P1 BRA `(.L_x_299) ;  /* 0xfffffffc00f09947 */ /* 0x002fea000383ffff */
[----:B------:R-:W-:Y:S05]  /*ba80*/  BRA `(.L_x_322) ;  /* 0xfffffff000007947 */ /* 0x000fea000383ffff */
.L_x_308:
[----:B------:R-:W-:Y:S01]  /*ba90*/  BSSY B0, `(.L_x_323) ;  /* 0x0000006000007945 */ /* 0x000fe20003800000 */
[----:B------:R-:W-:-:S07]  /*baa0*/  IMAD.MOV.U32 R15, RZ, RZ, -0x1 ;  /* 0xffffffffff0f7424 */ /* 0x000fce00078e00ff */
[----:B-----5:R-:W-:Y:S05]  /*bab0*/  WARPSYNC.COLLECTIVE R15, `(.L_x_324) ;  /* 0x000000000f0c7348 */ /* 0x020fea0003c00000 */
[----:B------:R-:W-:Y:S02]  /*bac0*/  ELECT P6, UR62, PT ;  /* 0x00000000003e782f */ /* 0x000fe400038c0000 */
[----:B------:R-:W-:Y:S01]  /*bad0*/  MOV R14, UR62 ;  /* 0x0000003e000e7c02 */ /* 0x000fe20008000f00 */
[----:B-----5:R-:W-:Y:S10]  /*bae0*/  ENDCOLLECTIVE ;  /* 0x000000000000791b */ /* 0x020ff40003800000 */
.L_x_324:
[----:B------:R-:W-:Y:S05]  /*baf0*/  BSYNC B0 ;  /* 0x0000000000007941 */ /* 0x000fea0003800000 */
.L_x_323:
[----:B------:R-:W-:Y:S05]  /*bb00*/  BRA `(.L_x_325) ;  /* 0xfffffff800807947 */ /* 0x000fea000383ffff */
.L_x_312:
[----:B0-----:R0:W1:Y:S02]  /*bb10*/  SYNCS.PHASECHK.TRANS64.TRYWAIT P0, [R9+URZ], R4 ;  /* 0x00000004090075a7 */ /* 0x001064000800017f */
[----:B-1----:R-:W-:Y:S05]  /*bb20*/  @!P0 NANOSLEEP.SYNCS 0x989680 ;  /* 0x009896800000895d */ /* 0x002fea0003900000 */
[----:B------:R-:W1:Y:S02]  /*bb30*/  @!P0 SYNCS.PHASECHK.TRANS64 P0, [R9+URZ], R4 ;  /* 0x00000004090085a7 */ /* 0x000e64000800007f */
[----:B-1----:R-:W-:Y:S05]  /*bb40*/  @!P0 BRA `(.L_x_312) ;  /* 0xfffffffc00f08947 */ /* 0x002fea000383ffff */
[----:B------:R-:W-:Y:S05]  /*bb50*/  BRA `(.L_x_326) ;  /* 0xfffffff800c07947 */ /* 0x000fea000383ffff */
.L_x_313:
[----:B0-----:R0:W1:Y:S02]  /*bb60*/  SYNCS.PHASECHK.TRANS64.TRYWAIT P0, [R8+URZ], R5 ;  /* 0x00000005080075a7 */ /* 0x001064000800017f */
[----:B-1----:R-:W-:Y:S05]  /*bb70*/  @!P0 NANOSLEEP.SYNCS 0x989680 ;  /* 0x009896800000895d */ /* 0x002fea0003900000 */
[----:B------:R-:W1:Y:S02]  /*bb80*/  @!P0 SYNCS.PHASECHK.TRANS64 P0, [R8+URZ], R5 ;  /* 0x00000005080085a7 */ /* 0x000e64000800007f */
[----:B-1----:R-:W-:Y:S05]  /*bb90*/  @!P0 BRA `(.L_x_313) ;  /* 0xfffffffc00f08947 */ /* 0x002fea000383ffff */
[----:B------:R-:W-:Y:S05]  /*bba0*/  BRA `(.L_x_327) ;  /* 0xfffffff800d07947 */ /* 0x000fea000383ffff */
.L_x_314:
[----:B0-----:R0:W1:Y:S02]  /*bbb0*/  SYNCS.PHASECHK.TRANS64.TRYWAIT P0, [R9+URZ], R4 ;  /* 0x00000004090075a7 */ /* 0x001064000800017f */
[----:B-1----:R-:W-:Y:S05]  /*bbc0*/  @!P0 NANOSLEEP.SYNCS 0x989680 ;  /* 0x009896800000895d */ /* 0x002fea0003900000 */
[----:B------:R-:W1:Y:S02]  /*bbd0*/  @!P0 SYNCS.PHASECHK.TRANS64 P0, [R9+URZ], R4 ;  /* 0x00000004090085a7 */ /* 0x000e64000800007f */
[----:B-1----:R-:W-:Y:S05]  /*bbe0*/  @!P0 BRA `(.L_x_314) ;  /* 0xfffffffc00f08947 */ /* 0x002fea000383ffff */
[----:B------:R-:W-:Y:S05]  /*bbf0*/  BRA `(.L_x_328) ;  /* 0xfffffff800e07947 */ /* 0x000fea000383ffff */
.L_x_315:
[----:B0-----:R0:W1:Y:S02]  /*bc00*/  SYNCS.PHASECHK.TRANS64.TRYWAIT P0, [R6+URZ], R5 ;  /* 0x00000005060075a7 */ /* 0x001064000800017f */
[----:B-1----:R-:W-:Y:S05]  /*bc10*/  @!P0 NANOSLEEP.SYNCS 0x989680 ;  /* 0x009896800000895d */ /* 0x002fea0003900000 */
[----:B------:R-:W1:Y:S02]  /*bc20*/  @!P0 SYNCS.PHASECHK.TRANS64 P0, [R6+URZ], R5 ;  /* 0x00000005060085a7 */ /* 0x000e64000800007f */
[----:B-1----:R-:W-:Y:S05]  /*bc30*/  @!P0 BRA `(.L_x_315) ;  /* 0xfffffffc00f08947 */ /* 0x002fea000383ffff */
[----:B------:R-:W-:Y:S05]  /*bc40*/  BRA `(.L_x_329) ;  /* 0xfffffff800e87947 */ /* 0x000fea000383ffff */
.L_x_330:
[----:B------:R-:W-:-:S00]  /*bc50*/  BRA `(.L_x_330) ;  /* 0xfffffffc00fc7947 */ /* 0x000fc0000383ffff */
[----:B------:R-:W-:-:S00]  /*bc60*/  NOP ;  /* 0x0000000000007918 */ /* 0x000fc00000000000 */
        /* <DEDUP_REMOVED lines=9> */
.L_x_331:


//--------------------- .nv.global.init           --------------------------
	.section	.nv.global.init,"aw",@progbits
.nv.global.init:
	.type		$str$22,@object
	.size		$str$22,($str$23 - $str$22)
$str$22:
        /*0000*/ 	.byte	0x6b, 0x5f, 0x74, 0x69, 0x6c, 0x65, 0x5f, 0x63, 0x6f, 0x75, 0x6e, 0x74, 0x20, 0x3e, 0x3d, 0x20
        /*0010*/ 	.byte	0x31, 0x00
	.type		$str$23,@object
	.size		$str$23,(__unnamed_1 - $str$23)
$str$23:
        /*0012*/ 	.byte	0x2f, 0x74, 0x6d, 0x70, 0x2f, 0x63, 0x75, 0x74, 0x6c, 0x61, 0x73, 0x73, 0x5f, 0x73, 0x77, 0x65
        /*0022*/ 	.byte	0x65, 0x70, 0x5f, 0x73, 0x72, 0x63, 0x2f, 0x69, 0x6e, 0x63, 0x6c, 0x75, 0x64, 0x65, 0x2f, 0x63
        /*0032*/ 	.byte	0x75, 0x74, 0x6c, 0x61, 0x73, 0x73, 0x2f, 0x67, 0x65, 0x6d, 0x6d, 0x2f, 0x63, 0x6f, 0x6c, 0x6c
        /*0042*/ 	.byte	0x65, 0x63, 0x74, 0x69, 0x76, 0x65, 0x2f, 0x73, 0x6d, 0x39, 0x30, 0x5f, 0x6d, 0x6d, 0x61, 0x5f
        /*0052*/ 	.byte	0x74, 0x6d, 0x61, 0x5f, 0x67, 0x6d, 0x6d, 0x61, 0x5f, 0x73, 0x73, 0x5f, 0x77, 0x61, 0x72, 0x70
        /*0062*/ 	.byte	0x73, 0x70, 0x65, 0x63, 0x69, 0x61, 0x6c, 0x69, 0x7a, 0x65, 0x64, 0x2e, 0x68, 0x70, 0x70, 0x00
	.type		__unnamed_1,@object
	.size		__unnamed_1,(.L_0 - __unnamed_1)
__unnamed_1:
        /*0072*/ 	.byte	0x76, 0x6f, 0x69, 0x64, 0x20, 0x63, 0x75, 0x74, 0x6c, 0x61, 0x73, 0x73, 0x3a, 0x3a, 0x67, 0x65
        /* <DEDUP_REMOVED lines=178> */
.L_0:


//--------------------- .nv.shared._ZN7cutlass13device_kernelINS_4gemm6kernel13GemmUniversalIN4cute5tupleIJiiiiEEENS1_10collective13CollectiveMmaINS1_34MainloopSm90TmaGmmaWarpSpecializedILi5ENS5_IJNS4_1CILi4EEENSA_ILi2EEENSA_ILi1EEEEEENS1_32KernelTmaWarpSpecializedPingpongEEENS5_IJNSA_ILi64EEENSA_ILi256EEENSA_ILi32EEEEEENS_10tfloat32_tENS5_IJlSD_lEEESL_SM_NS4_8TiledMMAINS4_8MMA_AtomIJNS4_4SM904GMMA30MMA_64x256x8_F32TF32TF32_SS_TNILNSQ_7ScaleInE1ELSS_1EEEEEENS4_6LayoutINS5_IJSD_SD_SD_EEENS5_IJNSA_ILi0EEESX_SX_EEEEENS5_IJNS4_10UnderscoreES10_S10_EEEEENS4_23SM90_TMA_LOAD_MULTICASTENS4_14ComposedLayoutINS4_7SwizzleILi3ELi4ELi3EEENS4_18smem_ptr_flag_bitsILi32EEENSV_INS5_IJNSA_ILi8EEESJ_EEENS5_IJSJ_SD_EEEEEEEvNS4_8identityES13_S1D_vS1E_EENS_8epilogue10collective6detail29Sm90TmaWarpSpecializedAdapterINS1H_15DefaultEpilogueISL_SM_SM_NS1G_6thread17LinearCombinationISL_Li1EffLNS1L_9ScaleType4KindE0ELNS_15FloatRoundStyleE2ESL_EENS1_15EpilogueDefaultEEEEEvvEEEEvNT_6ParamsE --------------------------
	.section	.nv.shared._ZN7cutlass13device_kernelINS_4gemm6kernel13GemmUniversalIN4cute5tupleIJiiiiEEENS1_10collective13CollectiveMmaINS1_34MainloopSm90TmaGmmaWarpSpecializedILi5ENS5_IJNS4_1CILi4EEENSA_ILi2EEENSA_ILi1EEEEEENS1_32KernelTmaWarpSpecializedPingpongEEENS5_IJNSA_ILi64EEENSA_ILi256EEENSA_ILi32EEEEEENS_10tfloat32_tENS5_IJlSD_lEEESL_SM_NS4_8TiledMMAINS4_8MMA_AtomIJNS4_4SM904GMMA30MMA_64x256x8_F32TF32TF32_SS_TNILNSQ_7ScaleInE1ELSS_1EEEEEENS4_6LayoutINS5_IJSD_SD_SD_EEENS5_IJNSA_ILi0EEESX_SX_EEEEENS5_IJNS4_10UnderscoreES10_S10_EEEEENS4_23SM90_TMA_LOAD_MULTICASTENS4_14ComposedLayoutINS4_7SwizzleILi3ELi4ELi3EEENS4_18smem_ptr_flag_bitsILi32EEENSV_INS5_IJNSA_ILi8EEESJ_EEENS5_IJSJ_SD_EEEEEEEvNS4_8identityES13_S1D_vS1E_EENS_8epilogue10collective6detail29Sm90TmaWarpSpecializedAdapterINS1H_15DefaultEpilogueISL_SM_SM_NS1G_6thread17LinearCombinationISL_Li1EffLNS1L_9ScaleType4KindE0ELNS_15FloatRoundStyleE2ESL_EENS1_15EpilogueDefaultEEEEEvvEEEEvNT_6ParamsE,"aw",@nobits
	.sectionflags	@""
	.align	16
	.zero		1024


//--------------------- .nv.shared.reserved.0     --------------------------
	.section	.nv.shared.reserved.0,"aw",@nobits
	.weak		__nv_reservedSMEM_offset_0_alias
	.size		__nv_reservedSMEM_offset_0_alias, 0, 0
	.other		__nv_reservedSMEM_offset_0_alias,@"STO_CUDA_RESERVED_SHARED STV_DEFAULT"
__nv_reservedSMEM_offset_0_alias:
	.zero		0


//--------------------- .nv.global                --------------------------
	.section	.nv.global,"aw",@nobits
.nv.global:
	.type		_ZN40_INTERNAL_3e3497b2_4_k_cu_bcb95bde_218854cute1_E,@object
	.size		_ZN40_INTERNAL_3e3497b2_4_k_cu_bcb95bde_218854cute1_E,(_ZN40_INTERNAL_3e3497b2_4_k_cu_bcb95bde_218854cuda3std3__45__cpo6cbeginE - _ZN40_INTERNAL_3e3497b2_4_k_cu_bcb95bde_218854cute1_E)
_ZN40_INTERNAL_3e3497b2_4_k_cu_bcb95bde_218854cute1_E:
	.zero		1
	.type		_ZN40_INTERNAL_3e3497b2_4_k_cu_bcb95bde_218854cuda3std3__45__cpo6cbeginE,@object
	.size		_ZN40_INTERNAL_3e3497b2_4_k_cu_bcb95bde_218854cuda3std3__45__cpo6cbeginE,(_ZN40_INTERNAL_3e3497b2_4_k_cu_bcb95bde_218854cuda3std3__48in_placeE - _ZN40_INTERNAL_3e3497b2_4_k_cu_bcb95bde_218854cuda3std3__45__cpo6cbeginE)
_ZN40_INTERNAL_3e3497b2_4_k_cu_bcb95bde_218854cuda3std3__45__cpo6cbeginE:
	.zero		1
	.type		_ZN40_INTERNAL_3e3497b2_4_k_cu_bcb95bde_218854cuda3std3__48in_placeE,@object
	.size		_ZN40_INTERNAL_3e3497b2_4_k_cu_bcb95bde_218854cuda3std3__48in_placeE,(_ZN40_INTERNAL_3e3497b2_4_k_cu_bcb95bde_218854cuda3std6ranges3__45__cpo9iter_moveE - _ZN40_INTERNAL_3e3497b2_4_k_cu_bcb95bde_218854cuda3std3__48in_placeE)
_ZN40_INTERNAL_3e3497b2_4_k_cu_bcb95bde_218854cuda3std3__48in_placeE:
	.zero		1
	.type		_ZN40_INTERNAL_3e3497b2_4_k_cu_bcb95bde_218854cuda3std6ranges3__45__cpo9iter_moveE,@object
	.size		_ZN40_INTERNAL_3e3497b2_4_k_cu_bcb95bde_218854cuda3std6ranges3__45__cpo9iter_moveE,(_ZN40_INTERNAL_3e3497b2_4_k_cu_bcb95bde_218854cuda3std3__45__cpo5beginE - _ZN40_INTERNAL_3e3497b2_4_k_cu_bcb95bde_218854cuda3std6ranges3__45__cpo9iter_moveE)
_ZN40_INTERNAL_3e3497b2_4_k_cu_bcb95bde_218854cuda3std6ranges3__45__cpo9iter_moveE:
	.zero		1
	.type		_ZN40_INTERNAL_3e3497b2_4_k_cu_bcb95bde_218854cuda3std3__45__cpo5beginE,@object
	.size		_ZN40_INTERNAL_3e3497b2_4_k_cu_bcb95bde_218854cuda3std3__45__cpo5beginE,(_ZN40_INTERNAL_3e3497b2_4_k_cu_bcb95bde_218854cuda3std3__442_GLOBAL__N__3e3497b2_4_k_cu_bcb95bde_218856ignoreE - _ZN40_INTERNAL_3e3497b2_4_k_cu_bcb95bde_218854cuda3std3__45__cpo5beginE)
_ZN40_INTERNAL_3e3497b2_4_k_cu_bcb95bde_218854cuda3std3__45__cpo5beginE:
	.zero		1
	.type		_ZN40_INTERNAL_3e3497b2_4_k_cu_bcb95bde_218854cuda3std3__442_GLOBAL__N__3e3497b2_4_k_cu_bcb95bde_218856ignoreE,@object
	.size		_ZN40_INTERNAL_3e3497b2_4_k_cu_bcb95bde_218854cuda3std3__442_GLOBAL__N__3e3497b2_4_k_cu_bcb95bde_218856ignoreE,(_ZN40_INTERNAL_3e3497b2_4_k_cu_bcb95bde_218854cute7productE - _ZN40_INTERNAL_3e3497b2_4_k_cu_bcb95bde_218854cuda3std3__442_GLOBAL__N__3e3497b2_4_k_cu_bcb95bde_218856ignoreE)
_ZN40_INTERNAL_3e3497b2_4_k_cu_bcb95bde_218854cuda3std3__442_GLOBAL__N__3e3497b2_4_k_cu_bcb95bde_218856ignoreE:
	.zero		1
	.type		_ZN40_INTERNAL_3e3497b2_4_k_cu_bcb95bde_218854cute7productE,@object
	.size		_ZN40_INTERNAL_3e3497b2_4_k_cu_bcb95bde_218854cute7productE,(_ZN40_INTERNAL_3e3497b2_4_k_cu_bcb95bde_218854cuda3std3__45__cpo3endE - _ZN40_INTERNAL_3e3497b2_4_k_cu_bcb95bde_218854cute7productE)
_ZN40_INTERNAL_3e3497b2_4_k_cu_bcb95bde_218854cute7productE:
	.zero		1
	.type		_ZN40_INTERNAL_3e3497b2_4_k_cu_bcb95bde_218854cuda3std3__45__cpo3endE,@object
	.size		_ZN40_INTERNAL_3e3497b2_4_k_cu_bcb95bde_218854cuda3std3__45__cpo3endE,(_ZN40_INTERNAL_3e3497b2_4_k_cu_bcb95bde_218854cuda3std3__419piecewise_constructE - _ZN40_INTERNAL_3e3497b2_4_k_cu_bcb95bde_218854cuda3std3__45__cpo3endE)
_ZN40_INTERNAL_3e3497b2_4_k_cu_bcb95bde_218854cuda3std3__45__cpo3endE:
	.zero		1
	.type		_ZN40_INTERNAL_3e3497b2_4_k_cu_bcb95bde_218854cuda3std3__419piecewise_constructE,@object
	.size		_ZN40_INTERNAL_3e3497b2_4_k_cu_bcb95bde_218854cuda3std3__419piecewise_constructE,(_ZN40_INTERNAL_3e3497b2_4_k_cu_bcb95bde_218854cuda3std3__45__cpo4cendE - _ZN40_INTERNAL_3e3497b2_4_k_cu_bcb95bde_218854cuda3std3__419piecewise_constructE)
_ZN40_INTERNAL_3e3497b2_4_k_cu_bcb95bde_218854cuda3std3__419piecewise_constructE:
	.zero		1
	.type		_ZN40_INTERNAL_3e3497b2_4_k_cu_bcb95bde_218854cuda3std3__45__cpo4cendE,@object
	.size		_ZN40_INTERNAL_3e3497b2_4_k_cu_bcb95bde_218854cuda3std3__45__cpo4cendE,(_ZN40_INTERNAL_3e3497b2_4_k_cu_bcb95bde_218854cuda3std6ranges3__45__cpo4swapE - _ZN40_INTERNAL_3e3497b2_4_k_cu_bcb95bde_218854cuda3std3__45__cpo4cendE)
_ZN40_INTERNAL_3e3497b2_4_k_cu_bcb95bde_218854cuda3std3__45__cpo4cendE:
	.zero		1
	.type		_ZN40_INTERNAL_3e3497b2_4_k_cu_bcb95bde_218854cuda3std6ranges3__45__cpo4swapE,@object
	.size		_ZN40_INTERNAL_3e3497b2_4_k_cu_bcb95bde_218854cuda3std6ranges3__45__cpo4swapE,(.L_8 - _ZN40_INTERNAL_3e3497b2_4_k_cu_bcb95bde_218854cuda3std6ranges3__45__cpo4swapE)
_ZN40_INTERNAL_3e3497b2_4_k_cu_bcb95bde_218854cuda3std6ranges3__45__cpo4swapE:
	.zero		1
.L_8:


//--------------------- .nv.constant0._ZN7cutlass13device_kernelINS_4gemm6kernel13GemmUniversalIN4cute5tupleIJiiiiEEENS1_10collective13CollectiveMmaINS1_34MainloopSm90TmaGmmaWarpSpecializedILi5ENS5_IJNS4_1CILi4EEENSA_ILi2EEENSA_ILi1EEEEEENS1_32KernelTmaWarpSpecializedPingpongEEENS5_IJNSA_ILi64EEENSA_ILi256EEENSA_ILi32EEEEEENS_10tfloat32_tENS5_IJlSD_lEEESL_SM_NS4_8TiledMMAINS4_8MMA_AtomIJNS4_4SM904GMMA30MMA_64x256x8_F32TF32TF32_SS_TNILNSQ_7ScaleInE1ELSS_1EEEEEENS4_6LayoutINS5_IJSD_SD_SD_EEENS5_IJNSA_ILi0EEESX_SX_EEEEENS5_IJNS4_10UnderscoreES10_S10_EEEEENS4_23SM90_TMA_LOAD_MULTICASTENS4_14ComposedLayoutINS4_7SwizzleILi3ELi4ELi3EEENS4_18smem_ptr_flag_bitsILi32EEENSV_INS5_IJNSA_ILi8EEESJ_EEENS5_IJSJ_SD_EEEEEEEvNS4_8identityES13_S1D_vS1E_EENS_8epilogue10collective6detail29Sm90TmaWarpSpecializedAdapterINS1H_15DefaultEpilogueISL_SM_SM_NS1G_6thread17LinearCombinationISL_Li1EffLNS1L_9ScaleType4KindE0ELNS_15FloatRoundStyleE2ESL_EENS1_15EpilogueDefaultEEEEEvvEEEEvNT_6ParamsE --------------------------
	.section	.nv.constant0._ZN7cutlass13device_kernelINS_4gemm6kernel13GemmUniversalIN4cute5tupleIJiiiiEEENS1_10collective13CollectiveMmaINS1_34MainloopSm90TmaGmmaWarpSpecializedILi5ENS5_IJNS4_1CILi4EEENSA_ILi2EEENSA_ILi1EEEEEENS1_32KernelTmaWarpSpecializedPingpongEEENS5_IJNSA_ILi64EEENSA_ILi256EEENSA_ILi32EEEEEENS_10tfloat32_tENS5_IJlSD_lEEESL_SM_NS4_8TiledMMAINS4_8MMA_AtomIJNS4_4SM904GMMA30MMA_64x256x8_F32TF32TF32_SS_TNILNSQ_7ScaleInE1ELSS_1EEEEEENS4_6LayoutINS5_IJSD_SD_SD_EEENS5_IJNSA_ILi0EEESX_SX_EEEEENS5_IJNS4_10UnderscoreES10_S10_EEEEENS4_23SM90_TMA_LOAD_MULTICASTENS4_14ComposedLayoutINS4_7SwizzleILi3ELi4ELi3EEENS4_18smem_ptr_flag_bitsILi32EEENSV_INS5_IJNSA_ILi8EEESJ_EEENS5_IJSJ_SD_EEEEEEEvNS4_8identityES13_S1D_vS1E_EENS_8epilogue10collective6detail29Sm90TmaWarpSpecializedAdapterINS1H_15DefaultEpilogueISL_SM_SM_NS1G_6thread17LinearCombinationISL_Li1EffLNS1L_9ScaleType4KindE0ELNS_15FloatRoundStyleE2ESL_EENS1_15EpilogueDefaultEEEEEvvEEEEvNT_6ParamsE,"a",@progbits
	.sectionflags	@""
	.align	4
.nv.constant0._ZN7cutlass13device_kernelINS_4gemm6kernel13GemmUniversalIN4cute5tupleIJiiiiEEENS1_10collective13CollectiveMmaINS1_34MainloopSm90TmaGmmaWarpSpecializedILi5ENS5_IJNS4_1CILi4EEENSA_ILi2EEENSA_ILi1EEEEEENS1_32KernelTmaWarpSpecializedPingpongEEENS5_IJNSA_ILi64EEENSA_ILi256EEENSA_ILi32EEEEEENS_10tfloat32_tENS5_IJlSD_lEEESL_SM_NS4_8TiledMMAINS4_8MMA_AtomIJNS4_4SM904GMMA30MMA_64x256x8_F32TF32TF32_SS_TNILNSQ_7ScaleInE1ELSS_1EEEEEENS4_6LayoutINS5_IJSD_SD_SD_EEENS5_IJNSA_ILi0EEESX_SX_EEEEENS5_IJNS4_10UnderscoreES10_S10_EEEEENS4_23SM90_TMA_LOAD_MULTICASTENS4_14ComposedLayoutINS4_7SwizzleILi3ELi4ELi3EEENS4_18smem_ptr_flag_bitsILi32EEENSV_INS5_IJNSA_ILi8EEESJ_EEENS5_IJSJ_SD_EEEEEEEvNS4_8identityES13_S1D_vS1E_EENS_8epilogue10collective6detail29Sm90TmaWarpSpecializedAdapterINS1H_15DefaultEpilogueISL_SM_SM_NS1G_6thread17LinearCombinationISL_Li1EffLNS1L_9ScaleType4KindE0ELNS_15FloatRoundStyleE2ESL_EENS1_15EpilogueDefaultEEEEEvvEEEEvNT_6ParamsE:
	.zero		1664


//--------------------- SYMBOLS --------------------------

	.type		.nv.reservedSmem.offset0,@object
	.size		.nv.reservedSmem.offset0,0x4
	.type		__assertfail,@function
